//
// Generated by NVIDIA NVVM Compiler
//
// Compiler Build ID: CL-36424714
// Cuda compilation tools, release 13.0, V13.0.88
// Based on NVVM 20.0.0
//

.version 9.0
.target sm_100
.address_size 64

	// .globl	_Z10initCurandP17curandStateXORWOWm
.global .align 4 .b8 precalc_xorwow_matrix[102400];
.global .align 4 .b8 precalc_xorwow_offset_matrix[102400];
.global .align 4 .b8 mrg32k3aM1[2304];
.global .align 4 .b8 mrg32k3aM2[2304];
.global .align 4 .b8 mrg32k3aM1SubSeq[2016];
.global .align 4 .b8 mrg32k3aM2SubSeq[2016];
.global .align 4 .b8 mrg32k3aM1Seq[2304];
.global .align 4 .b8 mrg32k3aM2Seq[2304];
.const .align 8 .b8 __cr_lgamma_table[72];
// _ZZ20boltzmannExplorationPfPiiifP17curandStateXORWOWE11expQ_shared has been demoted

.visible .entry _Z10initCurandP17curandStateXORWOWm(
	.param .u64 .ptr .align 1 _Z10initCurandP17curandStateXORWOWm_param_0,
	.param .u64 _Z10initCurandP17curandStateXORWOWm_param_1
)
{
	.reg .pred 	%p<24>;
	.reg .b32 	%r<413>;
	.reg .b64 	%rd<19>;

	ld.param.u64 	%rd8, [_Z10initCurandP17curandStateXORWOWm_param_0];
	ld.param.u64 	%rd9, [_Z10initCurandP17curandStateXORWOWm_param_1];
	cvta.to.global.u64 	%rd10, %rd8;
	mov.u32 	%r182, %tid.x;
	mov.u32 	%r183, %ctaid.x;
	mov.u32 	%r184, %ntid.x;
	mad.lo.s32 	%r185, %r183, %r184, %r182;
	cvt.s64.s32 	%rd18, %r185;
	mul.wide.s32 	%rd11, %r185, 48;
	add.s64 	%rd2, %rd10, %rd11;
	cvt.u32.u64 	%r186, %rd9;
	xor.b32  	%r187, %r186, -1429050551;
	mul.lo.s32 	%r188, %r187, 1099087573;
	{ .reg .b32 tmp; mov.b64 {tmp, %r189}, %rd9; }
	xor.b32  	%r190, %r189, -136515619;
	mul.lo.s32 	%r191, %r190, -1703105765;
	add.s32 	%r192, %r188, %r191;
	add.s32 	%r193, %r192, 6615241;
	add.s32 	%r194, %r188, 123456789;
	st.global.v2.u32 	[%rd2], {%r193, %r194};
	xor.b32  	%r195, %r188, 362436069;
	add.s32 	%r196, %r191, 521288629;
	st.global.v2.u32 	[%rd2+8], {%r195, %r196};
	xor.b32  	%r197, %r191, 88675123;
	add.s32 	%r198, %r188, 5783321;
	st.global.v2.u32 	[%rd2+16], {%r197, %r198};
	setp.eq.s32 	%p1, %r185, 0;
	@%p1 bra 	$L__BB0_42;
	mov.b32 	%r319, 0;
$L__BB0_2:
	and.b64  	%rd4, %rd18, 3;
	setp.eq.s64 	%p2, %rd4, 0;
	@%p2 bra 	$L__BB0_41;
	mul.wide.u32 	%rd12, %r319, 3200;
	mov.u64 	%rd13, precalc_xorwow_matrix;
	add.s64 	%rd5, %rd13, %rd12;
	cvt.u32.u64 	%r2, %rd4;
	mov.b32 	%r320, 0;
$L__BB0_4:
	mov.b32 	%r333, 0;
	mov.u32 	%r334, %r333;
	mov.u32 	%r335, %r333;
	mov.u32 	%r336, %r333;
	mov.u32 	%r337, %r333;
	mov.u32 	%r326, %r333;
$L__BB0_5:
	mul.wide.u32 	%rd14, %r326, 4;
	add.s64 	%rd15, %rd2, %rd14;
	ld.global.u32 	%r10, [%rd15+4];
	shl.b32 	%r11, %r326, 5;
	mov.b32 	%r332, 0;
$L__BB0_6:
	.pragma "nounroll";
	shr.u32 	%r203, %r10, %r332;
	and.b32  	%r204, %r203, 1;
	setp.eq.b32 	%p3, %r204, 1;
	not.pred 	%p4, %p3;
	add.s32 	%r205, %r11, %r332;
	mul.lo.s32 	%r206, %r205, 5;
	mul.wide.u32 	%rd16, %r206, 4;
	add.s64 	%rd6, %rd5, %rd16;
	@%p4 bra 	$L__BB0_8;
	ld.global.u32 	%r207, [%rd6];
	xor.b32  	%r337, %r337, %r207;
	ld.global.u32 	%r208, [%rd6+4];
	xor.b32  	%r336, %r336, %r208;
	ld.global.u32 	%r209, [%rd6+8];
	xor.b32  	%r335, %r335, %r209;
	ld.global.u32 	%r210, [%rd6+12];
	xor.b32  	%r334, %r334, %r210;
	ld.global.u32 	%r211, [%rd6+16];
	xor.b32  	%r333, %r333, %r211;
$L__BB0_8:
	and.b32  	%r213, %r203, 2;
	setp.eq.s32 	%p5, %r213, 0;
	@%p5 bra 	$L__BB0_10;
	ld.global.u32 	%r214, [%rd6+20];
	xor.b32  	%r337, %r337, %r214;
	ld.global.u32 	%r215, [%rd6+24];
	xor.b32  	%r336, %r336, %r215;
	ld.global.u32 	%r216, [%rd6+28];
	xor.b32  	%r335, %r335, %r216;
	ld.global.u32 	%r217, [%rd6+32];
	xor.b32  	%r334, %r334, %r217;
	ld.global.u32 	%r218, [%rd6+36];
	xor.b32  	%r333, %r333, %r218;
$L__BB0_10:
	and.b32  	%r220, %r203, 4;
	setp.eq.s32 	%p6, %r220, 0;
	@%p6 bra 	$L__BB0_12;
	ld.global.u32 	%r221, [%rd6+40];
	xor.b32  	%r337, %r337, %r221;
	ld.global.u32 	%r222, [%rd6+44];
	xor.b32  	%r336, %r336, %r222;
	ld.global.u32 	%r223, [%rd6+48];
	xor.b32  	%r335, %r335, %r223;
	ld.global.u32 	%r224, [%rd6+52];
	xor.b32  	%r334, %r334, %r224;
	ld.global.u32 	%r225, [%rd6+56];
	xor.b32  	%r333, %r333, %r225;
$L__BB0_12:
	and.b32  	%r227, %r203, 8;
	setp.eq.s32 	%p7, %r227, 0;
	@%p7 bra 	$L__BB0_14;
	ld.global.u32 	%r228, [%rd6+60];
	xor.b32  	%r337, %r337, %r228;
	ld.global.u32 	%r229, [%rd6+64];
	xor.b32  	%r336, %r336, %r229;
	ld.global.u32 	%r230, [%rd6+68];
	xor.b32  	%r335, %r335, %r230;
	ld.global.u32 	%r231, [%rd6+72];
	xor.b32  	%r334, %r334, %r231;
	ld.global.u32 	%r232, [%rd6+76];
	xor.b32  	%r333, %r333, %r232;
$L__BB0_14:
	and.b32  	%r234, %r203, 16;
	setp.eq.s32 	%p8, %r234, 0;
	@%p8 bra 	$L__BB0_16;
	ld.global.u32 	%r235, [%rd6+80];
	xor.b32  	%r337, %r337, %r235;
	ld.global.u32 	%r236, [%rd6+84];
	xor.b32  	%r336, %r336, %r236;
	ld.global.u32 	%r237, [%rd6+88];
	xor.b32  	%r335, %r335, %r237;
	ld.global.u32 	%r238, [%rd6+92];
	xor.b32  	%r334, %r334, %r238;
	ld.global.u32 	%r239, [%rd6+96];
	xor.b32  	%r333, %r333, %r239;
$L__BB0_16:
	and.b32  	%r241, %r203, 32;
	setp.eq.s32 	%p9, %r241, 0;
	@%p9 bra 	$L__BB0_18;
	ld.global.u32 	%r242, [%rd6+100];
	xor.b32  	%r337, %r337, %r242;
	ld.global.u32 	%r243, [%rd6+104];
	xor.b32  	%r336, %r336, %r243;
	ld.global.u32 	%r244, [%rd6+108];
	xor.b32  	%r335, %r335, %r244;
	ld.global.u32 	%r245, [%rd6+112];
	xor.b32  	%r334, %r334, %r245;
	ld.global.u32 	%r246, [%rd6+116];
	xor.b32  	%r333, %r333, %r246;
$L__BB0_18:
	and.b32  	%r248, %r203, 64;
	setp.eq.s32 	%p10, %r248, 0;
	@%p10 bra 	$L__BB0_20;
	ld.global.u32 	%r249, [%rd6+120];
	xor.b32  	%r337, %r337, %r249;
	ld.global.u32 	%r250, [%rd6+124];
	xor.b32  	%r336, %r336, %r250;
	ld.global.u32 	%r251, [%rd6+128];
	xor.b32  	%r335, %r335, %r251;
	ld.global.u32 	%r252, [%rd6+132];
	xor.b32  	%r334, %r334, %r252;
	ld.global.u32 	%r253, [%rd6+136];
	xor.b32  	%r333, %r333, %r253;
$L__BB0_20:
	and.b32  	%r255, %r203, 128;
	setp.eq.s32 	%p11, %r255, 0;
	@%p11 bra 	$L__BB0_22;
	ld.global.u32 	%r256, [%rd6+140];
	xor.b32  	%r337, %r337, %r256;
	ld.global.u32 	%r257, [%rd6+144];
	xor.b32  	%r336, %r336, %r257;
	ld.global.u32 	%r258, [%rd6+148];
	xor.b32  	%r335, %r335, %r258;
	ld.global.u32 	%r259, [%rd6+152];
	xor.b32  	%r334, %r334, %r259;
	ld.global.u32 	%r260, [%rd6+156];
	xor.b32  	%r333, %r333, %r260;
$L__BB0_22:
	and.b32  	%r262, %r203, 256;
	setp.eq.s32 	%p12, %r262, 0;
	@%p12 bra 	$L__BB0_24;
	ld.global.u32 	%r263, [%rd6+160];
	xor.b32  	%r337, %r337, %r263;
	ld.global.u32 	%r264, [%rd6+164];
	xor.b32  	%r336, %r336, %r264;
	ld.global.u32 	%r265, [%rd6+168];
	xor.b32  	%r335, %r335, %r265;
	ld.global.u32 	%r266, [%rd6+172];
	xor.b32  	%r334, %r334, %r266;
	ld.global.u32 	%r267, [%rd6+176];
	xor.b32  	%r333, %r333, %r267;
$L__BB0_24:
	and.b32  	%r269, %r203, 512;
	setp.eq.s32 	%p13, %r269, 0;
	@%p13 bra 	$L__BB0_26;
	ld.global.u32 	%r270, [%rd6+180];
	xor.b32  	%r337, %r337, %r270;
	ld.global.u32 	%r271, [%rd6+184];
	xor.b32  	%r336, %r336, %r271;
	ld.global.u32 	%r272, [%rd6+188];
	xor.b32  	%r335, %r335, %r272;
	ld.global.u32 	%r273, [%rd6+192];
	xor.b32  	%r334, %r334, %r273;
	ld.global.u32 	%r274, [%rd6+196];
	xor.b32  	%r333, %r333, %r274;
$L__BB0_26:
	and.b32  	%r276, %r203, 1024;
	setp.eq.s32 	%p14, %r276, 0;
	@%p14 bra 	$L__BB0_28;
	ld.global.u32 	%r277, [%rd6+200];
	xor.b32  	%r337, %r337, %r277;
	ld.global.u32 	%r278, [%rd6+204];
	xor.b32  	%r336, %r336, %r278;
	ld.global.u32 	%r279, [%rd6+208];
	xor.b32  	%r335, %r335, %r279;
	ld.global.u32 	%r280, [%rd6+212];
	xor.b32  	%r334, %r334, %r280;
	ld.global.u32 	%r281, [%rd6+216];
	xor.b32  	%r333, %r333, %r281;
$L__BB0_28:
	and.b32  	%r283, %r203, 2048;
	setp.eq.s32 	%p15, %r283, 0;
	@%p15 bra 	$L__BB0_30;
	ld.global.u32 	%r284, [%rd6+220];
	xor.b32  	%r337, %r337, %r284;
	ld.global.u32 	%r285, [%rd6+224];
	xor.b32  	%r336, %r336, %r285;
	ld.global.u32 	%r286, [%rd6+228];
	xor.b32  	%r335, %r335, %r286;
	ld.global.u32 	%r287, [%rd6+232];
	xor.b32  	%r334, %r334, %r287;
	ld.global.u32 	%r288, [%rd6+236];
	xor.b32  	%r333, %r333, %r288;
$L__BB0_30:
	and.b32  	%r290, %r203, 4096;
	setp.eq.s32 	%p16, %r290, 0;
	@%p16 bra 	$L__BB0_32;
	ld.global.u32 	%r291, [%rd6+240];
	xor.b32  	%r337, %r337, %r291;
	ld.global.u32 	%r292, [%rd6+244];
	xor.b32  	%r336, %r336, %r292;
	ld.global.u32 	%r293, [%rd6+248];
	xor.b32  	%r335, %r335, %r293;
	ld.global.u32 	%r294, [%rd6+252];
	xor.b32  	%r334, %r334, %r294;
	ld.global.u32 	%r295, [%rd6+256];
	xor.b32  	%r333, %r333, %r295;
$L__BB0_32:
	and.b32  	%r297, %r203, 8192;
	setp.eq.s32 	%p17, %r297, 0;
	@%p17 bra 	$L__BB0_34;
	ld.global.u32 	%r298, [%rd6+260];
	xor.b32  	%r337, %r337, %r298;
	ld.global.u32 	%r299, [%rd6+264];
	xor.b32  	%r336, %r336, %r299;
	ld.global.u32 	%r300, [%rd6+268];
	xor.b32  	%r335, %r335, %r300;
	ld.global.u32 	%r301, [%rd6+272];
	xor.b32  	%r334, %r334, %r301;
	ld.global.u32 	%r302, [%rd6+276];
	xor.b32  	%r333, %r333, %r302;
$L__BB0_34:
	and.b32  	%r304, %r203, 16384;
	setp.eq.s32 	%p18, %r304, 0;
	@%p18 bra 	$L__BB0_36;
	ld.global.u32 	%r305, [%rd6+280];
	xor.b32  	%r337, %r337, %r305;
	ld.global.u32 	%r306, [%rd6+284];
	xor.b32  	%r336, %r336, %r306;
	ld.global.u32 	%r307, [%rd6+288];
	xor.b32  	%r335, %r335, %r307;
	ld.global.u32 	%r308, [%rd6+292];
	xor.b32  	%r334, %r334, %r308;
	ld.global.u32 	%r309, [%rd6+296];
	xor.b32  	%r333, %r333, %r309;
$L__BB0_36:
	and.b32  	%r311, %r203, 32768;
	setp.eq.s32 	%p19, %r311, 0;
	@%p19 bra 	$L__BB0_38;
	ld.global.u32 	%r312, [%rd6+300];
	xor.b32  	%r337, %r337, %r312;
	ld.global.u32 	%r313, [%rd6+304];
	xor.b32  	%r336, %r336, %r313;
	ld.global.u32 	%r314, [%rd6+308];
	xor.b32  	%r335, %r335, %r314;
	ld.global.u32 	%r315, [%rd6+312];
	xor.b32  	%r334, %r334, %r315;
	ld.global.u32 	%r316, [%rd6+316];
	xor.b32  	%r333, %r333, %r316;
$L__BB0_38:
	add.s32 	%r332, %r332, 16;
	setp.ne.s32 	%p20, %r332, 32;
	@%p20 bra 	$L__BB0_6;
	mad.lo.s32 	%r317, %r326, -31, %r11;
	add.s32 	%r326, %r317, 1;
	setp.ne.s32 	%p21, %r326, 5;
	@%p21 bra 	$L__BB0_5;
	st.global.u32 	[%rd2+4], %r337;
	st.global.u32 	[%rd2+8], %r336;
	st.global.u32 	[%rd2+12], %r335;
	st.global.u32 	[%rd2+16], %r334;
	st.global.u32 	[%rd2+20], %r333;
	add.s32 	%r320, %r320, 1;
	setp.lt.u32 	%p22, %r320, %r2;
	@%p22 bra 	$L__BB0_4;
$L__BB0_41:
	shr.u64 	%rd7, %rd18, 2;
	add.s32 	%r319, %r319, 1;
	setp.gt.u64 	%p23, %rd18, 3;
	mov.u64 	%rd18, %rd7;
	@%p23 bra 	$L__BB0_2;
$L__BB0_42:
	mov.b32 	%r318, 0;
	st.global.v2.u32 	[%rd2+24], {%r318, %r318};
	st.global.u32 	[%rd2+32], %r318;
	mov.b64 	%rd17, 0;
	st.global.u64 	[%rd2+40], %rd17;
	ret;

}
	// .globl	_Z20boltzmannExplorationPfPiiifP17curandStateXORWOW
.visible .entry _Z20boltzmannExplorationPfPiiifP17curandStateXORWOW(
	.param .u64 .ptr .align 1 _Z20boltzmannExplorationPfPiiifP17curandStateXORWOW_param_0,
	.param .u64 .ptr .align 1 _Z20boltzmannExplorationPfPiiifP17curandStateXORWOW_param_1,
	.param .u32 _Z20boltzmannExplorationPfPiiifP17curandStateXORWOW_param_2,
	.param .u32 _Z20boltzmannExplorationPfPiiifP17curandStateXORWOW_param_3,
	.param .f32 _Z20boltzmannExplorationPfPiiifP17curandStateXORWOW_param_4,
	.param .u64 .ptr .align 1 _Z20boltzmannExplorationPfPiiifP17curandStateXORWOW_param_5
)
{
	.reg .pred 	%p<14>;
	.reg .b32 	%r<97>;
	.reg .b32 	%f<235>;
	.reg .b64 	%rd<20>;
	// demoted variable
	.shared .align 4 .b8 _ZZ20boltzmannExplorationPfPiiifP17curandStateXORWOWE11expQ_shared[16];
	ld.param.u64 	%rd5, [_Z20boltzmannExplorationPfPiiifP17curandStateXORWOW_param_0];
	ld.param.u64 	%rd3, [_Z20boltzmannExplorationPfPiiifP17curandStateXORWOW_param_1];
	ld.param.u32 	%r21, [_Z20boltzmannExplorationPfPiiifP17curandStateXORWOW_param_2];
	ld.param.u32 	%r20, [_Z20boltzmannExplorationPfPiiifP17curandStateXORWOW_param_3];
	ld.param.f32 	%f16, [_Z20boltzmannExplorationPfPiiifP17curandStateXORWOW_param_4];
	ld.param.u64 	%rd4, [_Z20boltzmannExplorationPfPiiifP17curandStateXORWOW_param_5];
	cvta.to.global.u64 	%rd1, %rd5;
	mov.u32 	%r22, %ctaid.x;
	mov.u32 	%r23, %ntid.x;
	mov.u32 	%r24, %tid.x;
	mad.lo.s32 	%r1, %r22, %r23, %r24;
	setp.ge.s32 	%p1, %r1, %r21;
	@%p1 bra 	$L__BB1_18;
	setp.lt.s32 	%p2, %r20, 1;
	mov.f32 	%f233, 0f00000000;
	@%p2 bra 	$L__BB1_13;
	mul.lo.s32 	%r2, %r20, %r1;
	and.b32  	%r3, %r20, 7;
	setp.lt.u32 	%p3, %r20, 8;
	mov.f32 	%f233, 0f00000000;
	mov.b32 	%r94, 0;
	@%p3 bra 	$L__BB1_5;
	and.b32  	%r94, %r20, 2147483640;
	neg.s32 	%r92, %r94;
	mov.u32 	%r27, _ZZ20boltzmannExplorationPfPiiifP17curandStateXORWOWE11expQ_shared;
	add.s32 	%r90, %r27, 16;
	add.s64 	%rd2, %rd1, 16;
	mov.f32 	%f233, 0f00000000;
	mov.u32 	%r91, %r2;
$L__BB1_4:
	.pragma "nounroll";
	mul.wide.s32 	%rd6, %r91, 4;
	add.s64 	%rd7, %rd2, %rd6;
	ld.global.f32 	%f21, [%rd7+-16];
	div.rn.f32 	%f22, %f21, %f16;
	fma.rn.f32 	%f23, %f22, 0f3BBB989D, 0f3F000000;
	cvt.sat.f32.f32 	%f24, %f23;
	mov.f32 	%f25, 0f4B400001;
	mov.f32 	%f26, 0f437C0000;
	fma.rm.f32 	%f27, %f24, %f26, %f25;
	add.f32 	%f28, %f27, 0fCB40007F;
	neg.f32 	%f29, %f28;
	fma.rn.f32 	%f30, %f22, 0f3FB8AA3B, %f29;
	fma.rn.f32 	%f31, %f22, 0f32A57060, %f30;
	mov.b32 	%r28, %f27;
	shl.b32 	%r29, %r28, 23;
	mov.b32 	%f32, %r29;
	ex2.approx.ftz.f32 	%f33, %f31;
	mul.f32 	%f34, %f33, %f32;
	st.shared.f32 	[%r90+-16], %f34;
	add.f32 	%f35, %f233, %f34;
	ld.global.f32 	%f36, [%rd7+-12];
	div.rn.f32 	%f37, %f36, %f16;
	fma.rn.f32 	%f38, %f37, 0f3BBB989D, 0f3F000000;
	cvt.sat.f32.f32 	%f39, %f38;
	fma.rm.f32 	%f40, %f39, %f26, %f25;
	add.f32 	%f41, %f40, 0fCB40007F;
	neg.f32 	%f42, %f41;
	fma.rn.f32 	%f43, %f37, 0f3FB8AA3B, %f42;
	fma.rn.f32 	%f44, %f37, 0f32A57060, %f43;
	mov.b32 	%r30, %f40;
	shl.b32 	%r31, %r30, 23;
	mov.b32 	%f45, %r31;
	ex2.approx.ftz.f32 	%f46, %f44;
	mul.f32 	%f47, %f46, %f45;
	st.shared.f32 	[%r90+-12], %f47;
	add.f32 	%f48, %f35, %f47;
	ld.global.f32 	%f49, [%rd7+-8];
	div.rn.f32 	%f50, %f49, %f16;
	fma.rn.f32 	%f51, %f50, 0f3BBB989D, 0f3F000000;
	cvt.sat.f32.f32 	%f52, %f51;
	fma.rm.f32 	%f53, %f52, %f26, %f25;
	add.f32 	%f54, %f53, 0fCB40007F;
	neg.f32 	%f55, %f54;
	fma.rn.f32 	%f56, %f50, 0f3FB8AA3B, %f55;
	fma.rn.f32 	%f57, %f50, 0f32A57060, %f56;
	mov.b32 	%r32, %f53;
	shl.b32 	%r33, %r32, 23;
	mov.b32 	%f58, %r33;
	ex2.approx.ftz.f32 	%f59, %f57;
	mul.f32 	%f60, %f59, %f58;
	st.shared.f32 	[%r90+-8], %f60;
	add.f32 	%f61, %f48, %f60;
	ld.global.f32 	%f62, [%rd7+-4];
	div.rn.f32 	%f63, %f62, %f16;
	fma.rn.f32 	%f64, %f63, 0f3BBB989D, 0f3F000000;
	cvt.sat.f32.f32 	%f65, %f64;
	fma.rm.f32 	%f66, %f65, %f26, %f25;
	add.f32 	%f67, %f66, 0fCB40007F;
	neg.f32 	%f68, %f67;
	fma.rn.f32 	%f69, %f63, 0f3FB8AA3B, %f68;
	fma.rn.f32 	%f70, %f63, 0f32A57060, %f69;
	mov.b32 	%r34, %f66;
	shl.b32 	%r35, %r34, 23;
	mov.b32 	%f71, %r35;
	ex2.approx.ftz.f32 	%f72, %f70;
	mul.f32 	%f73, %f72, %f71;
	st.shared.f32 	[%r90+-4], %f73;
	add.f32 	%f74, %f61, %f73;
	ld.global.f32 	%f75, [%rd7];
	div.rn.f32 	%f76, %f75, %f16;
	fma.rn.f32 	%f77, %f76, 0f3BBB989D, 0f3F000000;
	cvt.sat.f32.f32 	%f78, %f77;
	fma.rm.f32 	%f79, %f78, %f26, %f25;
	add.f32 	%f80, %f79, 0fCB40007F;
	neg.f32 	%f81, %f80;
	fma.rn.f32 	%f82, %f76, 0f3FB8AA3B, %f81;
	fma.rn.f32 	%f83, %f76, 0f32A57060, %f82;
	mov.b32 	%r36, %f79;
	shl.b32 	%r37, %r36, 23;
	mov.b32 	%f84, %r37;
	ex2.approx.ftz.f32 	%f85, %f83;
	mul.f32 	%f86, %f85, %f84;
	st.shared.f32 	[%r90], %f86;
	add.f32 	%f87, %f74, %f86;
	ld.global.f32 	%f88, [%rd7+4];
	div.rn.f32 	%f89, %f88, %f16;
	fma.rn.f32 	%f90, %f89, 0f3BBB989D, 0f3F000000;
	cvt.sat.f32.f32 	%f91, %f90;
	fma.rm.f32 	%f92, %f91, %f26, %f25;
	add.f32 	%f93, %f92, 0fCB40007F;
	neg.f32 	%f94, %f93;
	fma.rn.f32 	%f95, %f89, 0f3FB8AA3B, %f94;
	fma.rn.f32 	%f96, %f89, 0f32A57060, %f95;
	mov.b32 	%r38, %f92;
	shl.b32 	%r39, %r38, 23;
	mov.b32 	%f97, %r39;
	ex2.approx.ftz.f32 	%f98, %f96;
	mul.f32 	%f99, %f98, %f97;
	st.shared.f32 	[%r90+4], %f99;
	add.f32 	%f100, %f87, %f99;
	ld.global.f32 	%f101, [%rd7+8];
	div.rn.f32 	%f102, %f101, %f16;
	fma.rn.f32 	%f103, %f102, 0f3BBB989D, 0f3F000000;
	cvt.sat.f32.f32 	%f104, %f103;
	fma.rm.f32 	%f105, %f104, %f26, %f25;
	add.f32 	%f106, %f105, 0fCB40007F;
	neg.f32 	%f107, %f106;
	fma.rn.f32 	%f108, %f102, 0f3FB8AA3B, %f107;
	fma.rn.f32 	%f109, %f102, 0f32A57060, %f108;
	mov.b32 	%r40, %f105;
	shl.b32 	%r41, %r40, 23;
	mov.b32 	%f110, %r41;
	ex2.approx.ftz.f32 	%f111, %f109;
	mul.f32 	%f112, %f111, %f110;
	st.shared.f32 	[%r90+8], %f112;
	add.f32 	%f113, %f100, %f112;
	ld.global.f32 	%f114, [%rd7+12];
	div.rn.f32 	%f115, %f114, %f16;
	fma.rn.f32 	%f116, %f115, 0f3BBB989D, 0f3F000000;
	cvt.sat.f32.f32 	%f117, %f116;
	fma.rm.f32 	%f118, %f117, %f26, %f25;
	add.f32 	%f119, %f118, 0fCB40007F;
	neg.f32 	%f120, %f119;
	fma.rn.f32 	%f121, %f115, 0f3FB8AA3B, %f120;
	fma.rn.f32 	%f122, %f115, 0f32A57060, %f121;
	mov.b32 	%r42, %f118;
	shl.b32 	%r43, %r42, 23;
	mov.b32 	%f123, %r43;
	ex2.approx.ftz.f32 	%f124, %f122;
	mul.f32 	%f125, %f124, %f123;
	st.shared.f32 	[%r90+12], %f125;
	add.f32 	%f233, %f113, %f125;
	add.s32 	%r92, %r92, 8;
	add.s32 	%r91, %r91, 8;
	add.s32 	%r90, %r90, 32;
	setp.ne.s32 	%p4, %r92, 0;
	@%p4 bra 	$L__BB1_4;
$L__BB1_5:
	setp.eq.s32 	%p5, %r3, 0;
	@%p5 bra 	$L__BB1_13;
	and.b32  	%r13, %r20, 3;
	setp.lt.u32 	%p6, %r3, 4;
	@%p6 bra 	$L__BB1_8;
	add.s32 	%r44, %r94, %r2;
	mul.wide.s32 	%rd8, %r44, 4;
	add.s64 	%rd9, %rd1, %rd8;
	ld.global.f32 	%f127, [%rd9];
	div.rn.f32 	%f128, %f127, %f16;
	fma.rn.f32 	%f129, %f128, 0f3BBB989D, 0f3F000000;
	cvt.sat.f32.f32 	%f130, %f129;
	mov.f32 	%f131, 0f4B400001;
	mov.f32 	%f132, 0f437C0000;
	fma.rm.f32 	%f133, %f130, %f132, %f131;
	add.f32 	%f134, %f133, 0fCB40007F;
	neg.f32 	%f135, %f134;
	fma.rn.f32 	%f136, %f128, 0f3FB8AA3B, %f135;
	fma.rn.f32 	%f137, %f128, 0f32A57060, %f136;
	mov.b32 	%r45, %f133;
	shl.b32 	%r46, %r45, 23;
	mov.b32 	%f138, %r46;
	ex2.approx.ftz.f32 	%f139, %f137;
	mul.f32 	%f140, %f139, %f138;
	shl.b32 	%r47, %r94, 2;
	mov.u32 	%r48, _ZZ20boltzmannExplorationPfPiiifP17curandStateXORWOWE11expQ_shared;
	add.s32 	%r49, %r48, %r47;
	st.shared.f32 	[%r49], %f140;
	add.f32 	%f141, %f233, %f140;
	ld.global.f32 	%f142, [%rd9+4];
	div.rn.f32 	%f143, %f142, %f16;
	fma.rn.f32 	%f144, %f143, 0f3BBB989D, 0f3F000000;
	cvt.sat.f32.f32 	%f145, %f144;
	fma.rm.f32 	%f146, %f145, %f132, %f131;
	add.f32 	%f147, %f146, 0fCB40007F;
	neg.f32 	%f148, %f147;
	fma.rn.f32 	%f149, %f143, 0f3FB8AA3B, %f148;
	fma.rn.f32 	%f150, %f143, 0f32A57060, %f149;
	mov.b32 	%r50, %f146;
	shl.b32 	%r51, %r50, 23;
	mov.b32 	%f151, %r51;
	ex2.approx.ftz.f32 	%f152, %f150;
	mul.f32 	%f153, %f152, %f151;
	st.shared.f32 	[%r49+4], %f153;
	add.f32 	%f154, %f141, %f153;
	ld.global.f32 	%f155, [%rd9+8];
	div.rn.f32 	%f156, %f155, %f16;
	fma.rn.f32 	%f157, %f156, 0f3BBB989D, 0f3F000000;
	cvt.sat.f32.f32 	%f158, %f157;
	fma.rm.f32 	%f159, %f158, %f132, %f131;
	add.f32 	%f160, %f159, 0fCB40007F;
	neg.f32 	%f161, %f160;
	fma.rn.f32 	%f162, %f156, 0f3FB8AA3B, %f161;
	fma.rn.f32 	%f163, %f156, 0f32A57060, %f162;
	mov.b32 	%r52, %f159;
	shl.b32 	%r53, %r52, 23;
	mov.b32 	%f164, %r53;
	ex2.approx.ftz.f32 	%f165, %f163;
	mul.f32 	%f166, %f165, %f164;
	st.shared.f32 	[%r49+8], %f166;
	add.f32 	%f167, %f154, %f166;
	ld.global.f32 	%f168, [%rd9+12];
	div.rn.f32 	%f169, %f168, %f16;
	fma.rn.f32 	%f170, %f169, 0f3BBB989D, 0f3F000000;
	cvt.sat.f32.f32 	%f171, %f170;
	fma.rm.f32 	%f172, %f171, %f132, %f131;
	add.f32 	%f173, %f172, 0fCB40007F;
	neg.f32 	%f174, %f173;
	fma.rn.f32 	%f175, %f169, 0f3FB8AA3B, %f174;
	fma.rn.f32 	%f176, %f169, 0f32A57060, %f175;
	mov.b32 	%r54, %f172;
	shl.b32 	%r55, %r54, 23;
	mov.b32 	%f177, %r55;
	ex2.approx.ftz.f32 	%f178, %f176;
	mul.f32 	%f179, %f178, %f177;
	st.shared.f32 	[%r49+12], %f179;
	add.f32 	%f233, %f167, %f179;
	add.s32 	%r94, %r94, 4;
$L__BB1_8:
	setp.eq.s32 	%p7, %r13, 0;
	@%p7 bra 	$L__BB1_13;
	setp.eq.s32 	%p8, %r13, 1;
	@%p8 bra 	$L__BB1_11;
	add.s32 	%r56, %r94, %r2;
	mul.wide.s32 	%rd10, %r56, 4;
	add.s64 	%rd11, %rd1, %rd10;
	ld.global.f32 	%f181, [%rd11];
	div.rn.f32 	%f182, %f181, %f16;
	fma.rn.f32 	%f183, %f182, 0f3BBB989D, 0f3F000000;
	cvt.sat.f32.f32 	%f184, %f183;
	mov.f32 	%f185, 0f4B400001;
	mov.f32 	%f186, 0f437C0000;
	fma.rm.f32 	%f187, %f184, %f186, %f185;
	add.f32 	%f188, %f187, 0fCB40007F;
	neg.f32 	%f189, %f188;
	fma.rn.f32 	%f190, %f182, 0f3FB8AA3B, %f189;
	fma.rn.f32 	%f191, %f182, 0f32A57060, %f190;
	mov.b32 	%r57, %f187;
	shl.b32 	%r58, %r57, 23;
	mov.b32 	%f192, %r58;
	ex2.approx.ftz.f32 	%f193, %f191;
	mul.f32 	%f194, %f193, %f192;
	shl.b32 	%r59, %r94, 2;
	mov.u32 	%r60, _ZZ20boltzmannExplorationPfPiiifP17curandStateXORWOWE11expQ_shared;
	add.s32 	%r61, %r60, %r59;
	st.shared.f32 	[%r61], %f194;
	add.f32 	%f195, %f233, %f194;
	ld.global.f32 	%f196, [%rd11+4];
	div.rn.f32 	%f197, %f196, %f16;
	fma.rn.f32 	%f198, %f197, 0f3BBB989D, 0f3F000000;
	cvt.sat.f32.f32 	%f199, %f198;
	fma.rm.f32 	%f200, %f199, %f186, %f185;
	add.f32 	%f201, %f200, 0fCB40007F;
	neg.f32 	%f202, %f201;
	fma.rn.f32 	%f203, %f197, 0f3FB8AA3B, %f202;
	fma.rn.f32 	%f204, %f197, 0f32A57060, %f203;
	mov.b32 	%r62, %f200;
	shl.b32 	%r63, %r62, 23;
	mov.b32 	%f205, %r63;
	ex2.approx.ftz.f32 	%f206, %f204;
	mul.f32 	%f207, %f206, %f205;
	st.shared.f32 	[%r61+4], %f207;
	add.f32 	%f233, %f195, %f207;
	add.s32 	%r94, %r94, 2;
$L__BB1_11:
	and.b32  	%r64, %r20, 1;
	setp.eq.b32 	%p9, %r64, 1;
	not.pred 	%p10, %p9;
	@%p10 bra 	$L__BB1_13;
	add.s32 	%r65, %r94, %r2;
	mul.wide.s32 	%rd12, %r65, 4;
	add.s64 	%rd13, %rd1, %rd12;
	ld.global.f32 	%f208, [%rd13];
	div.rn.f32 	%f209, %f208, %f16;
	fma.rn.f32 	%f210, %f209, 0f3BBB989D, 0f3F000000;
	cvt.sat.f32.f32 	%f211, %f210;
	mov.f32 	%f212, 0f4B400001;
	mov.f32 	%f213, 0f437C0000;
	fma.rm.f32 	%f214, %f211, %f213, %f212;
	add.f32 	%f215, %f214, 0fCB40007F;
	neg.f32 	%f216, %f215;
	fma.rn.f32 	%f217, %f209, 0f3FB8AA3B, %f216;
	fma.rn.f32 	%f218, %f209, 0f32A57060, %f217;
	mov.b32 	%r66, %f214;
	shl.b32 	%r67, %r66, 23;
	mov.b32 	%f219, %r67;
	ex2.approx.ftz.f32 	%f220, %f218;
	mul.f32 	%f221, %f220, %f219;
	shl.b32 	%r68, %r94, 2;
	mov.u32 	%r69, _ZZ20boltzmannExplorationPfPiiifP17curandStateXORWOWE11expQ_shared;
	add.s32 	%r70, %r69, %r68;
	st.shared.f32 	[%r70], %f221;
	add.f32 	%f233, %f233, %f221;
$L__BB1_13:
	setp.lt.s32 	%p11, %r20, 1;
	cvta.to.global.u64 	%rd14, %rd4;
	mul.wide.s32 	%rd15, %r1, 48;
	add.s64 	%rd16, %rd14, %rd15;
	ld.global.v2.u32 	{%r71, %r72}, [%rd16];
	shr.u32 	%r73, %r72, 2;
	xor.b32  	%r74, %r73, %r72;
	ld.global.v2.u32 	{%r75, %r76}, [%rd16+8];
	ld.global.v2.u32 	{%r77, %r78}, [%rd16+16];
	st.global.v2.u32 	[%rd16+8], {%r76, %r77};
	shl.b32 	%r79, %r78, 4;
	shl.b32 	%r80, %r74, 1;
	xor.b32  	%r81, %r80, %r79;
	xor.b32  	%r82, %r81, %r74;
	xor.b32  	%r83, %r82, %r78;
	st.global.v2.u32 	[%rd16+16], {%r78, %r83};
	add.s32 	%r84, %r71, 362437;
	st.global.v2.u32 	[%rd16], {%r84, %r75};
	add.s32 	%r85, %r83, %r84;
	cvt.rn.f32.u32 	%f222, %r85;
	fma.rn.f32 	%f223, %f222, 0f2F800000, 0f2F000000;
	mul.f32 	%f13, %f233, %f223;
	@%p11 bra 	$L__BB1_18;
	mov.f32 	%f234, 0f00000000;
	mov.b32 	%r96, 0;
$L__BB1_15:
	shl.b32 	%r87, %r96, 2;
	mov.u32 	%r88, _ZZ20boltzmannExplorationPfPiiifP17curandStateXORWOWE11expQ_shared;
	add.s32 	%r89, %r88, %r87;
	ld.shared.f32 	%f225, [%r89];
	add.f32 	%f234, %f234, %f225;
	setp.gtu.f32 	%p12, %f13, %f234;
	@%p12 bra 	$L__BB1_17;
	cvta.to.global.u64 	%rd17, %rd3;
	mul.wide.s32 	%rd18, %r1, 4;
	add.s64 	%rd19, %rd17, %rd18;
	st.global.u32 	[%rd19], %r96;
	bra.uni 	$L__BB1_18;
$L__BB1_17:
	add.s32 	%r96, %r96, 1;
	setp.ne.s32 	%p13, %r96, %r20;
	@%p13 bra 	$L__BB1_15;
$L__BB1_18:
	ret;

}
	// .globl	_Z13epsilonGreedyPfPiiifP17curandStateXORWOW
.visible .entry _Z13epsilonGreedyPfPiiifP17curandStateXORWOW(
	.param .u64 .ptr .align 1 _Z13epsilonGreedyPfPiiifP17curandStateXORWOW_param_0,
	.param .u64 .ptr .align 1 _Z13epsilonGreedyPfPiiifP17curandStateXORWOW_param_1,
	.param .u32 _Z13epsilonGreedyPfPiiifP17curandStateXORWOW_param_2,
	.param .u32 _Z13epsilonGreedyPfPiiifP17curandStateXORWOW_param_3,
	.param .f32 _Z13epsilonGreedyPfPiiifP17curandStateXORWOW_param_4,
	.param .u64 .ptr .align 1 _Z13epsilonGreedyPfPiiifP17curandStateXORWOW_param_5
)
{
	.reg .pred 	%p<41>;
	.reg .b32 	%r<143>;
	.reg .b32 	%f<74>;
	.reg .b64 	%rd<22>;

	ld.param.u64 	%rd6, [_Z13epsilonGreedyPfPiiifP17curandStateXORWOW_param_0];
	ld.param.u64 	%rd7, [_Z13epsilonGreedyPfPiiifP17curandStateXORWOW_param_1];
	ld.param.u32 	%r45, [_Z13epsilonGreedyPfPiiifP17curandStateXORWOW_param_2];
	ld.param.u32 	%r44, [_Z13epsilonGreedyPfPiiifP17curandStateXORWOW_param_3];
	ld.param.f32 	%f10, [_Z13epsilonGreedyPfPiiifP17curandStateXORWOW_param_4];
	ld.param.u64 	%rd5, [_Z13epsilonGreedyPfPiiifP17curandStateXORWOW_param_5];
	cvta.to.global.u64 	%rd1, %rd6;
	cvta.to.global.u64 	%rd2, %rd7;
	mov.u32 	%r46, %ctaid.x;
	mov.u32 	%r47, %ntid.x;
	mov.u32 	%r48, %tid.x;
	mad.lo.s32 	%r1, %r46, %r47, %r48;
	setp.ge.s32 	%p1, %r1, %r45;
	@%p1 bra 	$L__BB2_16;
	cvta.to.global.u64 	%rd8, %rd5;
	mul.wide.s32 	%rd9, %r1, 48;
	add.s64 	%rd3, %rd8, %rd9;
	ld.global.v2.u32 	{%r2, %r49}, [%rd3];
	shr.u32 	%r50, %r49, 2;
	xor.b32  	%r51, %r50, %r49;
	ld.global.v2.u32 	{%r3, %r4}, [%rd3+8];
	ld.global.v2.u32 	{%r6, %r7}, [%rd3+16];
	st.global.v2.u32 	[%rd3+8], {%r4, %r6};
	shl.b32 	%r52, %r7, 4;
	shl.b32 	%r53, %r51, 1;
	xor.b32  	%r54, %r53, %r52;
	xor.b32  	%r55, %r54, %r51;
	xor.b32  	%r8, %r55, %r7;
	st.global.v2.u32 	[%rd3+16], {%r7, %r8};
	add.s32 	%r56, %r2, 362437;
	st.global.v2.u32 	[%rd3], {%r56, %r3};
	add.s32 	%r57, %r8, %r56;
	cvt.rn.f32.u32 	%f11, %r57;
	fma.rn.f32 	%f12, %f11, 0f2F800000, 0f2F000000;
	setp.lt.f32 	%p2, %f12, %f10;
	@%p2 bra 	$L__BB2_17;
	setp.lt.s32 	%p3, %r44, 1;
	mov.b32 	%r142, 0;
	@%p3 bra 	$L__BB2_15;
	mul.lo.s32 	%r9, %r44, %r1;
	and.b32  	%r10, %r44, 15;
	setp.lt.u32 	%p4, %r44, 16;
	mov.f32 	%f70, 0fCE6E6B28;
	mov.b32 	%r130, 0;
	mov.u32 	%r142, %r130;
	@%p4 bra 	$L__BB2_6;
	and.b32  	%r130, %r44, 2147483632;
	add.s64 	%rd4, %rd1, 32;
	mov.f32 	%f70, 0fCE6E6B28;
	mov.b32 	%r127, 0;
	mov.u32 	%r126, %r9;
	mov.u32 	%r142, %r127;
$L__BB2_5:
	.pragma "nounroll";
	mul.wide.s32 	%rd10, %r126, 4;
	add.s64 	%rd11, %rd4, %rd10;
	ld.global.f32 	%f15, [%rd11+-32];
	setp.gt.f32 	%p5, %f15, %f70;
	selp.f32 	%f16, %f15, %f70, %p5;
	selp.b32 	%r62, %r127, %r142, %p5;
	ld.global.f32 	%f17, [%rd11+-28];
	setp.gt.f32 	%p6, %f17, %f16;
	selp.f32 	%f18, %f17, %f16, %p6;
	add.s32 	%r63, %r127, 1;
	selp.b32 	%r64, %r63, %r62, %p6;
	ld.global.f32 	%f19, [%rd11+-24];
	setp.gt.f32 	%p7, %f19, %f18;
	selp.f32 	%f20, %f19, %f18, %p7;
	add.s32 	%r65, %r127, 2;
	selp.b32 	%r66, %r65, %r64, %p7;
	ld.global.f32 	%f21, [%rd11+-20];
	setp.gt.f32 	%p8, %f21, %f20;
	selp.f32 	%f22, %f21, %f20, %p8;
	add.s32 	%r67, %r127, 3;
	selp.b32 	%r68, %r67, %r66, %p8;
	ld.global.f32 	%f23, [%rd11+-16];
	setp.gt.f32 	%p9, %f23, %f22;
	selp.f32 	%f24, %f23, %f22, %p9;
	add.s32 	%r69, %r127, 4;
	selp.b32 	%r70, %r69, %r68, %p9;
	ld.global.f32 	%f25, [%rd11+-12];
	setp.gt.f32 	%p10, %f25, %f24;
	selp.f32 	%f26, %f25, %f24, %p10;
	add.s32 	%r71, %r127, 5;
	selp.b32 	%r72, %r71, %r70, %p10;
	ld.global.f32 	%f27, [%rd11+-8];
	setp.gt.f32 	%p11, %f27, %f26;
	selp.f32 	%f28, %f27, %f26, %p11;
	add.s32 	%r73, %r127, 6;
	selp.b32 	%r74, %r73, %r72, %p11;
	ld.global.f32 	%f29, [%rd11+-4];
	setp.gt.f32 	%p12, %f29, %f28;
	selp.f32 	%f30, %f29, %f28, %p12;
	add.s32 	%r75, %r127, 7;
	selp.b32 	%r76, %r75, %r74, %p12;
	ld.global.f32 	%f31, [%rd11];
	setp.gt.f32 	%p13, %f31, %f30;
	selp.f32 	%f32, %f31, %f30, %p13;
	add.s32 	%r77, %r127, 8;
	selp.b32 	%r78, %r77, %r76, %p13;
	ld.global.f32 	%f33, [%rd11+4];
	setp.gt.f32 	%p14, %f33, %f32;
	selp.f32 	%f34, %f33, %f32, %p14;
	add.s32 	%r79, %r127, 9;
	selp.b32 	%r80, %r79, %r78, %p14;
	ld.global.f32 	%f35, [%rd11+8];
	setp.gt.f32 	%p15, %f35, %f34;
	selp.f32 	%f36, %f35, %f34, %p15;
	add.s32 	%r81, %r127, 10;
	selp.b32 	%r82, %r81, %r80, %p15;
	ld.global.f32 	%f37, [%rd11+12];
	setp.gt.f32 	%p16, %f37, %f36;
	selp.f32 	%f38, %f37, %f36, %p16;
	add.s32 	%r83, %r127, 11;
	selp.b32 	%r84, %r83, %r82, %p16;
	ld.global.f32 	%f39, [%rd11+16];
	setp.gt.f32 	%p17, %f39, %f38;
	selp.f32 	%f40, %f39, %f38, %p17;
	add.s32 	%r85, %r127, 12;
	selp.b32 	%r86, %r85, %r84, %p17;
	ld.global.f32 	%f41, [%rd11+20];
	setp.gt.f32 	%p18, %f41, %f40;
	selp.f32 	%f42, %f41, %f40, %p18;
	add.s32 	%r87, %r127, 13;
	selp.b32 	%r88, %r87, %r86, %p18;
	ld.global.f32 	%f43, [%rd11+24];
	setp.gt.f32 	%p19, %f43, %f42;
	selp.f32 	%f44, %f43, %f42, %p19;
	add.s32 	%r89, %r127, 14;
	selp.b32 	%r90, %r89, %r88, %p19;
	ld.global.f32 	%f45, [%rd11+28];
	setp.gt.f32 	%p20, %f45, %f44;
	selp.f32 	%f70, %f45, %f44, %p20;
	add.s32 	%r91, %r127, 15;
	selp.b32 	%r142, %r91, %r90, %p20;
	add.s32 	%r126, %r126, 16;
	add.s32 	%r127, %r127, 16;
	setp.ne.s32 	%p21, %r127, %r130;
	@%p21 bra 	$L__BB2_5;
$L__BB2_6:
	setp.eq.s32 	%p22, %r10, 0;
	@%p22 bra 	$L__BB2_15;
	and.b32  	%r21, %r44, 7;
	setp.lt.u32 	%p23, %r10, 8;
	@%p23 bra 	$L__BB2_9;
	add.s32 	%r93, %r130, %r9;
	mul.wide.s32 	%rd12, %r93, 4;
	add.s64 	%rd13, %rd1, %rd12;
	ld.global.f32 	%f46, [%rd13];
	setp.gt.f32 	%p24, %f46, %f70;
	selp.f32 	%f47, %f46, %f70, %p24;
	selp.b32 	%r94, %r130, %r142, %p24;
	add.s32 	%r95, %r130, 1;
	ld.global.f32 	%f48, [%rd13+4];
	setp.gt.f32 	%p25, %f48, %f47;
	selp.f32 	%f49, %f48, %f47, %p25;
	selp.b32 	%r96, %r95, %r94, %p25;
	add.s32 	%r97, %r130, 2;
	ld.global.f32 	%f50, [%rd13+8];
	setp.gt.f32 	%p26, %f50, %f49;
	selp.f32 	%f51, %f50, %f49, %p26;
	selp.b32 	%r98, %r97, %r96, %p26;
	add.s32 	%r99, %r130, 3;
	ld.global.f32 	%f52, [%rd13+12];
	setp.gt.f32 	%p27, %f52, %f51;
	selp.f32 	%f53, %f52, %f51, %p27;
	selp.b32 	%r100, %r99, %r98, %p27;
	add.s32 	%r101, %r130, 4;
	ld.global.f32 	%f54, [%rd13+16];
	setp.gt.f32 	%p28, %f54, %f53;
	selp.f32 	%f55, %f54, %f53, %p28;
	selp.b32 	%r102, %r101, %r100, %p28;
	add.s32 	%r103, %r130, 5;
	ld.global.f32 	%f56, [%rd13+20];
	setp.gt.f32 	%p29, %f56, %f55;
	selp.f32 	%f57, %f56, %f55, %p29;
	selp.b32 	%r104, %r103, %r102, %p29;
	add.s32 	%r105, %r130, 6;
	ld.global.f32 	%f58, [%rd13+24];
	setp.gt.f32 	%p30, %f58, %f57;
	selp.f32 	%f59, %f58, %f57, %p30;
	selp.b32 	%r106, %r105, %r104, %p30;
	add.s32 	%r107, %r130, 7;
	ld.global.f32 	%f60, [%rd13+28];
	setp.gt.f32 	%p31, %f60, %f59;
	selp.f32 	%f70, %f60, %f59, %p31;
	selp.b32 	%r142, %r107, %r106, %p31;
	add.s32 	%r130, %r130, 8;
$L__BB2_9:
	setp.eq.s32 	%p32, %r21, 0;
	@%p32 bra 	$L__BB2_15;
	and.b32  	%r27, %r44, 3;
	setp.lt.u32 	%p33, %r21, 4;
	@%p33 bra 	$L__BB2_12;
	add.s32 	%r109, %r130, %r9;
	mul.wide.s32 	%rd14, %r109, 4;
	add.s64 	%rd15, %rd1, %rd14;
	ld.global.f32 	%f61, [%rd15];
	setp.gt.f32 	%p34, %f61, %f70;
	selp.f32 	%f62, %f61, %f70, %p34;
	selp.b32 	%r110, %r130, %r142, %p34;
	add.s32 	%r111, %r130, 1;
	ld.global.f32 	%f63, [%rd15+4];
	setp.gt.f32 	%p35, %f63, %f62;
	selp.f32 	%f64, %f63, %f62, %p35;
	selp.b32 	%r112, %r111, %r110, %p35;
	add.s32 	%r113, %r130, 2;
	ld.global.f32 	%f65, [%rd15+8];
	setp.gt.f32 	%p36, %f65, %f64;
	selp.f32 	%f66, %f65, %f64, %p36;
	selp.b32 	%r114, %r113, %r112, %p36;
	add.s32 	%r115, %r130, 3;
	ld.global.f32 	%f67, [%rd15+12];
	setp.gt.f32 	%p37, %f67, %f66;
	selp.f32 	%f70, %f67, %f66, %p37;
	selp.b32 	%r142, %r115, %r114, %p37;
	add.s32 	%r130, %r130, 4;
$L__BB2_12:
	setp.eq.s32 	%p38, %r27, 0;
	@%p38 bra 	$L__BB2_15;
	add.s32 	%r139, %r130, %r9;
	neg.s32 	%r138, %r27;
$L__BB2_14:
	.pragma "nounroll";
	mul.wide.s32 	%rd16, %r139, 4;
	add.s64 	%rd17, %rd1, %rd16;
	ld.global.f32 	%f68, [%rd17];
	setp.gt.f32 	%p39, %f68, %f70;
	selp.f32 	%f70, %f68, %f70, %p39;
	selp.b32 	%r142, %r130, %r142, %p39;
	add.s32 	%r130, %r130, 1;
	add.s32 	%r139, %r139, 1;
	add.s32 	%r138, %r138, 1;
	setp.ne.s32 	%p40, %r138, 0;
	@%p40 bra 	$L__BB2_14;
$L__BB2_15:
	mul.wide.s32 	%rd18, %r1, 4;
	add.s64 	%rd19, %rd2, %rd18;
	st.global.u32 	[%rd19], %r142;
$L__BB2_16:
	ret;
$L__BB2_17:
	shr.u32 	%r116, %r3, 2;
	xor.b32  	%r117, %r116, %r3;
	st.global.v2.u32 	[%rd3+8], {%r6, %r7};
	shl.b32 	%r118, %r8, 4;
	shl.b32 	%r119, %r117, 1;
	xor.b32  	%r120, %r119, %r118;
	xor.b32  	%r121, %r120, %r117;
	xor.b32  	%r122, %r121, %r8;
	st.global.v2.u32 	[%rd3+16], {%r8, %r122};
	add.s32 	%r123, %r2, 724874;
	st.global.v2.u32 	[%rd3], {%r123, %r4};
	add.s32 	%r124, %r122, %r123;
	rem.u32 	%r125, %r124, %r44;
	mul.wide.s32 	%rd20, %r1, 4;
	add.s64 	%rd21, %rd2, %rd20;
	st.global.u32 	[%rd21], %r125;
	bra.uni 	$L__BB2_16;

}
	// .globl	_Z15qLearningUpdatePfPiS_S0_iiff
.visible .entry _Z15qLearningUpdatePfPiS_S0_iiff(
	.param .u64 .ptr .align 1 _Z15qLearningUpdatePfPiS_S0_iiff_param_0,
	.param .u64 .ptr .align 1 _Z15qLearningUpdatePfPiS_S0_iiff_param_1,
	.param .u64 .ptr .align 1 _Z15qLearningUpdatePfPiS_S0_iiff_param_2,
	.param .u64 .ptr .align 1 _Z15qLearningUpdatePfPiS_S0_iiff_param_3,
	.param .u32 _Z15qLearningUpdatePfPiS_S0_iiff_param_4,
	.param .u32 _Z15qLearningUpdatePfPiS_S0_iiff_param_5,
	.param .f32 _Z15qLearningUpdatePfPiS_S0_iiff_param_6,
	.param .f32 _Z15qLearningUpdatePfPiS_S0_iiff_param_7
)
{
	.reg .pred 	%p<11>;
	.reg .b32 	%r<41>;
	.reg .b32 	%f<90>;
	.reg .b64 	%rd<25>;

	ld.param.u64 	%rd7, [_Z15qLearningUpdatePfPiS_S0_iiff_param_0];
	ld.param.u64 	%rd4, [_Z15qLearningUpdatePfPiS_S0_iiff_param_1];
	ld.param.u64 	%rd5, [_Z15qLearningUpdatePfPiS_S0_iiff_param_2];
	ld.param.u64 	%rd6, [_Z15qLearningUpdatePfPiS_S0_iiff_param_3];
	ld.param.u32 	%r25, [_Z15qLearningUpdatePfPiS_S0_iiff_param_4];
	ld.param.u32 	%r24, [_Z15qLearningUpdatePfPiS_S0_iiff_param_5];
	ld.param.f32 	%f14, [_Z15qLearningUpdatePfPiS_S0_iiff_param_6];
	ld.param.f32 	%f15, [_Z15qLearningUpdatePfPiS_S0_iiff_param_7];
	cvta.to.global.u64 	%rd1, %rd7;
	mov.u32 	%r26, %ctaid.x;
	mov.u32 	%r27, %ntid.x;
	mov.u32 	%r28, %tid.x;
	mad.lo.s32 	%r1, %r26, %r27, %r28;
	setp.ge.s32 	%p1, %r1, %r25;
	@%p1 bra 	$L__BB3_15;
	cvta.to.global.u64 	%rd8, %rd4;
	cvta.to.global.u64 	%rd9, %rd6;
	mul.wide.s32 	%rd10, %r1, 4;
	add.s64 	%rd11, %rd8, %rd10;
	ld.global.u32 	%r2, [%rd11];
	add.s64 	%rd2, %rd9, %rd10;
	setp.lt.s32 	%p2, %r24, 1;
	mov.f32 	%f89, 0fCE6E6B28;
	@%p2 bra 	$L__BB3_14;
	ld.global.u32 	%r30, [%rd2];
	mul.lo.s32 	%r3, %r30, %r24;
	and.b32  	%r4, %r24, 15;
	setp.lt.u32 	%p3, %r24, 16;
	mov.f32 	%f89, 0fCE6E6B28;
	mov.b32 	%r37, 0;
	@%p3 bra 	$L__BB3_5;
	and.b32  	%r37, %r24, 2147483632;
	neg.s32 	%r35, %r37;
	add.s64 	%rd3, %rd1, 32;
	mov.f32 	%f89, 0fCE6E6B28;
	mov.u32 	%r34, %r3;
$L__BB3_4:
	.pragma "nounroll";
	mul.wide.s32 	%rd12, %r34, 4;
	add.s64 	%rd13, %rd3, %rd12;
	ld.global.f32 	%f20, [%rd13+-32];
	max.f32 	%f21, %f89, %f20;
	ld.global.f32 	%f22, [%rd13+-28];
	max.f32 	%f23, %f21, %f22;
	ld.global.f32 	%f24, [%rd13+-24];
	max.f32 	%f25, %f23, %f24;
	ld.global.f32 	%f26, [%rd13+-20];
	max.f32 	%f27, %f25, %f26;
	ld.global.f32 	%f28, [%rd13+-16];
	max.f32 	%f29, %f27, %f28;
	ld.global.f32 	%f30, [%rd13+-12];
	max.f32 	%f31, %f29, %f30;
	ld.global.f32 	%f32, [%rd13+-8];
	max.f32 	%f33, %f31, %f32;
	ld.global.f32 	%f34, [%rd13+-4];
	max.f32 	%f35, %f33, %f34;
	ld.global.f32 	%f36, [%rd13];
	max.f32 	%f37, %f35, %f36;
	ld.global.f32 	%f38, [%rd13+4];
	max.f32 	%f39, %f37, %f38;
	ld.global.f32 	%f40, [%rd13+8];
	max.f32 	%f41, %f39, %f40;
	ld.global.f32 	%f42, [%rd13+12];
	max.f32 	%f43, %f41, %f42;
	ld.global.f32 	%f44, [%rd13+16];
	max.f32 	%f45, %f43, %f44;
	ld.global.f32 	%f46, [%rd13+20];
	max.f32 	%f47, %f45, %f46;
	ld.global.f32 	%f48, [%rd13+24];
	max.f32 	%f49, %f47, %f48;
	ld.global.f32 	%f50, [%rd13+28];
	max.f32 	%f89, %f49, %f50;
	add.s32 	%r35, %r35, 16;
	add.s32 	%r34, %r34, 16;
	setp.ne.s32 	%p4, %r35, 0;
	@%p4 bra 	$L__BB3_4;
$L__BB3_5:
	setp.eq.s32 	%p5, %r4, 0;
	@%p5 bra 	$L__BB3_14;
	and.b32  	%r12, %r24, 7;
	setp.lt.u32 	%p6, %r4, 8;
	@%p6 bra 	$L__BB3_8;
	add.s32 	%r31, %r37, %r3;
	mul.wide.s32 	%rd14, %r31, 4;
	add.s64 	%rd15, %rd1, %rd14;
	ld.global.f32 	%f52, [%rd15];
	max.f32 	%f53, %f89, %f52;
	ld.global.f32 	%f54, [%rd15+4];
	max.f32 	%f55, %f53, %f54;
	ld.global.f32 	%f56, [%rd15+8];
	max.f32 	%f57, %f55, %f56;
	ld.global.f32 	%f58, [%rd15+12];
	max.f32 	%f59, %f57, %f58;
	ld.global.f32 	%f60, [%rd15+16];
	max.f32 	%f61, %f59, %f60;
	ld.global.f32 	%f62, [%rd15+20];
	max.f32 	%f63, %f61, %f62;
	ld.global.f32 	%f64, [%rd15+24];
	max.f32 	%f65, %f63, %f64;
	ld.global.f32 	%f66, [%rd15+28];
	max.f32 	%f89, %f65, %f66;
	add.s32 	%r37, %r37, 8;
$L__BB3_8:
	setp.eq.s32 	%p7, %r12, 0;
	@%p7 bra 	$L__BB3_14;
	and.b32  	%r15, %r24, 3;
	setp.lt.u32 	%p8, %r12, 4;
	@%p8 bra 	$L__BB3_11;
	add.s32 	%r32, %r37, %r3;
	mul.wide.s32 	%rd16, %r32, 4;
	add.s64 	%rd17, %rd1, %rd16;
	ld.global.f32 	%f68, [%rd17];
	max.f32 	%f69, %f89, %f68;
	ld.global.f32 	%f70, [%rd17+4];
	max.f32 	%f71, %f69, %f70;
	ld.global.f32 	%f72, [%rd17+8];
	max.f32 	%f73, %f71, %f72;
	ld.global.f32 	%f74, [%rd17+12];
	max.f32 	%f89, %f73, %f74;
	add.s32 	%r37, %r37, 4;
$L__BB3_11:
	setp.eq.s32 	%p9, %r15, 0;
	@%p9 bra 	$L__BB3_14;
	add.s32 	%r40, %r37, %r3;
	neg.s32 	%r39, %r15;
$L__BB3_13:
	.pragma "nounroll";
	mul.wide.s32 	%rd18, %r40, 4;
	add.s64 	%rd19, %rd1, %rd18;
	ld.global.f32 	%f75, [%rd19];
	max.f32 	%f89, %f89, %f75;
	add.s32 	%r40, %r40, 1;
	add.s32 	%r39, %r39, 1;
	setp.ne.s32 	%p10, %r39, 0;
	@%p10 bra 	$L__BB3_13;
$L__BB3_14:
	cvta.to.global.u64 	%rd20, %rd5;
	add.s64 	%rd22, %rd20, %rd10;
	ld.global.f32 	%f76, [%rd22];
	fma.rn.f32 	%f77, %f15, %f89, %f76;
	mad.lo.s32 	%r33, %r24, %r1, %r2;
	mul.wide.s32 	%rd23, %r33, 4;
	add.s64 	%rd24, %rd1, %rd23;
	ld.global.f32 	%f78, [%rd24];
	sub.f32 	%f79, %f77, %f78;
	fma.rn.f32 	%f80, %f14, %f79, %f78;
	st.global.f32 	[%rd24], %f80;
$L__BB3_15:
	ret;

}


// ===== COMPILED SASS (sm_100) =====

	.target	sm_100

	.elftype	@"ET_EXEC"


//--------------------- .note.nv.tkinfo           --------------------------
	.section	.note.nv.tkinfo,"",@"SHT_NOTE"
	.sectionflags	@"SHF_NOTE_NV_TKINFO"
	.tkinfo
        /*0018*/ 	.word	0x00000002
        /*0030*/ 	.string	""
        /*0030*/ 	.string	"ptxas"
        /*0030*/ 	.string	"Cuda compilation tools, release 13.0, V13.0.88"
        /*0030*/ 	.string	"Build cuda_13.0.r13.0/compiler.36424714_0"
        /*0030*/ 	.string	"-arch sm_100 -m 64 "



//--------------------- .note.nv.cuinfo           --------------------------
	.section	.note.nv.cuinfo,"",@"SHT_NOTE"
	.sectionflags	@"SHF_NOTE_NV_CUINFO"
        /*0018*/ 	.short	0x0002
        /*001a*/ 	.short	0x0064
        /*001c*/ 	.short	0x0082
	.zero		2


//--------------------- .nv.info                  --------------------------
	.section	.nv.info,"",@"SHT_CUDA_INFO"
	.align	4


	//----- nvinfo : EIATTR_REGCOUNT
	.align		4
        /*0000*/ 	.byte	0x04, 0x2f
        /*0002*/ 	.short	(.L_10 - .L_9)
	.align		4
.L_9:
        /*0004*/ 	.word	index@(_Z10initCurandP17curandStateXORWOWm)
        /*0008*/ 	.word	0x0000001f


	//----- nvinfo : EIATTR_FRAME_SIZE
	.align		4
.L_10:
        /*000c*/ 	.byte	0x04, 0x11
        /*000e*/ 	.short	(.L_12 - .L_11)
	.align		4
.L_11:
        /*0010*/ 	.word	index@(_Z10initCurandP17curandStateXORWOWm)
        /*0014*/ 	.word	0x00000000


	//----- nvinfo : EIATTR_REGCOUNT
	.align		4
.L_12:
        /*0018*/ 	.byte	0x04, 0x2f
        /*001a*/ 	.short	(.L_14 - .L_13)
	.align		4
.L_13:
        /*001c*/ 	.word	index@(_Z20boltzmannExplorationPfPiiifP17curandStateXORWOW)
        /*0020*/ 	.word	0x00000015


	//----- nvinfo : EIATTR_FRAME_SIZE
	.align		4
.L_14:
        /*0024*/ 	.byte	0x04, 0x11
        /*0026*/ 	.short	(.L_16 - .L_15)
	.align		4
.L_15:
        /*0028*/ 	.word	index@($__internal_0_$__cuda_sm3x_div_rn_noftz_f32_slowpath)
        /*002c*/ 	.word	0x00000000


	//----- nvinfo : EIATTR_FRAME_SIZE
	.align		4
.L_16:
        /*0030*/ 	.byte	0x04, 0x11
        /*0032*/ 	.short	(.L_18 - .L_17)
	.align		4
.L_17:
        /*0034*/ 	.word	index@(_Z20boltzmannExplorationPfPiiifP17curandStateXORWOW)
        /*0038*/ 	.word	0x00000000


	//----- nvinfo : EIATTR_REGCOUNT
	.align		4
.L_18:
        /*003c*/ 	.byte	0x04, 0x2f
        /*003e*/ 	.short	(.L_20 - .L_19)
	.align		4
.L_19:
        /*0040*/ 	.word	index@(_Z13epsilonGreedyPfPiiifP17curandStateXORWOW)
        /*0044*/ 	.word	0x00000020


	//----- nvinfo : EIATTR_FRAME_SIZE
	.align		4
.L_20:
        /*0048*/ 	.byte	0x04, 0x11
        /*004a*/ 	.short	(.L_22 - .L_21)
	.align		4
.L_21:
        /*004c*/ 	.word	index@(_Z13epsilonGreedyPfPiiifP17curandStateXORWOW)
        /*0050*/ 	.word	0x00000000


	//----- nvinfo : EIATTR_REGCOUNT
	.align		4
.L_22:
        /*0054*/ 	.byte	0x04, 0x2f
        /*0056*/ 	.short	(.L_24 - .L_23)
	.align		4
.L_23:
        /*0058*/ 	.word	index@(_Z15qLearningUpdatePfPiS_S0_iiff)
        /*005c*/ 	.word	0x0000001a


	//----- nvinfo : EIATTR_FRAME_SIZE
	.align		4
.L_24:
        /*0060*/ 	.byte	0x04, 0x11
        /*0062*/ 	.short	(.L_26 - .L_25)
	.align		4
.L_25:
        /*0064*/ 	.word	index@(_Z15qLearningUpdatePfPiS_S0_iiff)
        /*0068*/ 	.word	0x00000000


	//----- nvinfo : EIATTR_MIN_STACK_SIZE
	.align		4
.L_26:
        /*006c*/ 	.byte	0x04, 0x12
        /*006e*/ 	.short	(.L_28 - .L_27)
	.align		4
.L_27:
        /*0070*/ 	.word	index@(_Z15qLearningUpdatePfPiS_S0_iiff)
        /*0074*/ 	.word	0x00000000


	//----- nvinfo : EIATTR_MIN_STACK_SIZE
	.align		4
.L_28:
        /*0078*/ 	.byte	0x04, 0x12
        /*007a*/ 	.short	(.L_30 - .L_29)
	.align		4
.L_29:
        /*007c*/ 	.word	index@(_Z13epsilonGreedyPfPiiifP17curandStateXORWOW)
        /*0080*/ 	.word	0x00000000


	//----- nvinfo : EIATTR_MIN_STACK_SIZE
	.align		4
.L_30:
        /*0084*/ 	.byte	0x04, 0x12
        /*0086*/ 	.short	(.L_32 - .L_31)
	.align		4
.L_31:
        /*0088*/ 	.word	index@(_Z20boltzmannExplorationPfPiiifP17curandStateXORWOW)
        /*008c*/ 	.word	0x00000000


	//----- nvinfo : EIATTR_MIN_STACK_SIZE
	.align		4
.L_32:
        /*0090*/ 	.byte	0x04, 0x12
        /*0092*/ 	.short	(.L_34 - .L_33)
	.align		4
.L_33:
        /*0094*/ 	.word	index@(_Z10initCurandP17curandStateXORWOWm)
        /*0098*/ 	.word	0x00000000
.L_34:


//--------------------- .nv.compat                --------------------------
	.section	.nv.compat,"",@"SHT_CUDA_COMPAT_INFO"
	.align	4
        /*0000*/ 	.byte	0x02, 0x09, 0x00, 0x00, 0x02, 0x02, 0x01, 0x00, 0x02, 0x05, 0x05, 0x00, 0x03, 0x07, 0x01, 0x01
        /*0010*/ 	.byte	0x02, 0x03, 0x00, 0x00, 0x02, 0x06, 0x01, 0x00, 0x04, 0x0b, 0x08, 0x00, 0x01, 0x00, 0x00, 0x00
        /*0020*/ 	.byte	0x00, 0x00, 0x00, 0x00


//--------------------- .nv.info._Z15qLearningUpdatePfPiS_S0_iiff --------------------------
	.section	.nv.info._Z15qLearningUpdatePfPiS_S0_iiff,"",@"SHT_CUDA_INFO"
	.sectionflags	@""
	.align	4


	//----- nvinfo : EIATTR_CUDA_API_VERSION
	.align		4
        /*0000*/ 	.byte	0x04, 0x37
        /*0002*/ 	.short	(.L_36 - .L_35)
.L_35:
        /*0004*/ 	.word	0x00000082


	//----- nvinfo : EIATTR_KPARAM_INFO
	.align		4
.L_36:
        /*0008*/ 	.byte	0x04, 0x17
        /*000a*/ 	.short	(.L_38 - .L_37)
.L_37:
        /*000c*/ 	.word	0x00000000
        /*0010*/ 	.short	0x0007
        /*0012*/ 	.short	0x002c
        /*0014*/ 	.byte	0x00, 0xf0, 0x11, 0x00


	//----- nvinfo : EIATTR_KPARAM_INFO
	.align		4
.L_38:
        /*0018*/ 	.byte	0x04, 0x17
        /*001a*/ 	.short	(.L_40 - .L_39)
.L_39:
        /*001c*/ 	.word	0x00000000
        /*0020*/ 	.short	0x0006
        /*0022*/ 	.short	0x0028
        /*0024*/ 	.byte	0x00, 0xf0, 0x11, 0x00


	//----- nvinfo : EIATTR_KPARAM_INFO
	.align		4
.L_40:
        /*0028*/ 	.byte	0x04, 0x17
        /*002a*/ 	.short	(.L_42 - .L_41)
.L_41:
        /*002c*/ 	.word	0x00000000
        /*0030*/ 	.short	0x0005
        /*0032*/ 	.short	0x0024
        /*0034*/ 	.byte	0x00, 0xf0, 0x11, 0x00


	//----- nvinfo : EIATTR_KPARAM_INFO
	.align		4
.L_42:
        /*0038*/ 	.byte	0x04, 0x17
        /*003a*/ 	.short	(.L_44 - .L_43)
.L_43:
        /*003c*/ 	.word	0x00000000
        /*0040*/ 	.short	0x0004
        /*0042*/ 	.short	0x0020
        /*0044*/ 	.byte	0x00, 0xf0, 0x11, 0x00


	//----- nvinfo : EIATTR_KPARAM_INFO
	.align		4
.L_44:
        /*0048*/ 	.byte	0x04, 0x17
        /*004a*/ 	.short	(.L_46 - .L_45)
.L_45:
        /*004c*/ 	.word	0x00000000
        /*0050*/ 	.short	0x0003
        /*0052*/ 	.short	0x0018
        /*0054*/ 	.byte	0x00, 0xf5, 0x21, 0x00


	//----- nvinfo : EIATTR_KPARAM_INFO
	.align		4
.L_46:
        /*0058*/ 	.byte	0x04, 0x17
        /*005a*/ 	.short	(.L_48 - .L_47)
.L_47:
        /*005c*/ 	.word	0x00000000
        /*0060*/ 	.short	0x0002
        /*0062*/ 	.short	0x0010
        /*0064*/ 	.byte	0x00, 0xf5, 0x21, 0x00


	//----- nvinfo : EIATTR_KPARAM_INFO
	.align		4
.L_48:
        /*0068*/ 	.byte	0x04, 0x17
        /*006a*/ 	.short	(.L_50 - .L_49)
.L_49:
        /*006c*/ 	.word	0x00000000
        /*0070*/ 	.short	0x0001
        /*0072*/ 	.short	0x0008
        /*0074*/ 	.byte	0x00, 0xf5, 0x21, 0x00


	//----- nvinfo : EIATTR_KPARAM_INFO
	.align		4
.L_50:
        /*0078*/ 	.byte	0x04, 0x17
        /*007a*/ 	.short	(.L_52 - .L_51)
.L_51:
        /*007c*/ 	.word	0x00000000
        /*0080*/ 	.short	0x0000
        /*0082*/ 	.short	0x0000
        /*0084*/ 	.byte	0x00, 0xf5, 0x21, 0x00


	//----- nvinfo : EIATTR_SPARSE_MMA_MASK
	.align		4
.L_52:
        /*0088*/ 	.byte	0x03, 0x50
        /*008a*/ 	.short	0x0000


	//----- nvinfo : EIATTR_MAXREG_COUNT
	.align		4
        /*008c*/ 	.byte	0x03, 0x1b
        /*008e*/ 	.short	0x00ff


	//----- nvinfo : EIATTR_MERCURY_ISA_VERSION
	.align		4
        /*0090*/ 	.byte	0x03, 0x5f
        /*0092*/ 	.short	0x0101


	//----- nvinfo : EIATTR_VRC_CTA_INIT_COUNT
	.align		4
        /*0094*/ 	.byte	0x02, 0x4a
	.zero		1
	.zero		1


	//----- nvinfo : EIATTR_EXIT_INSTR_OFFSETS
	.align		4
        /*0098*/ 	.byte	0x04, 0x1c
        /*009a*/ 	.short	(.L_54 - .L_53)


	//   ....[0]....
.L_53:
        /*009c*/ 	.word	0x00000070


	//   ....[1]....
        /*00a0*/ 	.word	0x000007b0


	//----- nvinfo : EIATTR_CBANK_PARAM_SIZE
	.align		4
.L_54:
        /*00a4*/ 	.byte	0x03, 0x19
        /*00a6*/ 	.short	0x0030


	//----- nvinfo : EIATTR_PARAM_CBANK
	.align		4
        /*00a8*/ 	.byte	0x04, 0x0a
        /*00aa*/ 	.short	(.L_56 - .L_55)
	.align		4
.L_55:
        /*00ac*/ 	.word	index@(.nv.constant0._Z15qLearningUpdatePfPiS_S0_iiff)
        /*00b0*/ 	.short	0x0380
        /*00b2*/ 	.short	0x0030


	//----- nvinfo : EIATTR_SW_WAR
	.align		4
.L_56:
        /*00b4*/ 	.byte	0x04, 0x36
        /*00b6*/ 	.short	(.L_58 - .L_57)
.L_57:
        /*00b8*/ 	.word	0x00000008
.L_58:


//--------------------- .nv.info._Z13epsilonGreedyPfPiiifP17curandStateXORWOW --------------------------
	.section	.nv.info._Z13epsilonGreedyPfPiiifP17curandStateXORWOW,"",@"SHT_CUDA_INFO"
	.sectionflags	@""
	.align	4


	//----- nvinfo : EIATTR_CUDA_API_VERSION
	.align		4
        /*0000*/ 	.byte	0x04, 0x37
        /*0002*/ 	.short	(.L_60 - .L_59)
.L_59:
        /*0004*/ 	.word	0x00000082


	//----- nvinfo : EIATTR_KPARAM_INFO
	.align		4
.L_60:
        /*0008*/ 	.byte	0x04, 0x17
        /*000a*/ 	.short	(.L_62 - .L_61)
.L_61:
        /*000c*/ 	.word	0x00000000
        /*0010*/ 	.short	0x0005
        /*0012*/ 	.short	0x0020
        /*0014*/ 	.byte	0x00, 0xf5, 0x21, 0x00


	//----- nvinfo : EIATTR_KPARAM_INFO
	.align		4
.L_62:
        /*0018*/ 	.byte	0x04, 0x17
        /*001a*/ 	.short	(.L_64 - .L_63)
.L_63:
        /*001c*/ 	.word	0x00000000
        /*0020*/ 	.short	0x0004
        /*0022*/ 	.short	0x0018
        /*0024*/ 	.byte	0x00, 0xf0, 0x11, 0x00


	//----- nvinfo : EIATTR_KPARAM_INFO
	.align		4
.L_64:
        /*0028*/ 	.byte	0x04, 0x17
        /*002a*/ 	.short	(.L_66 - .L_65)
.L_65:
        /*002c*/ 	.word	0x00000000
        /*0030*/ 	.short	0x0003
        /*0032*/ 	.short	0x0014
        /*0034*/ 	.byte	0x00, 0xf0, 0x11, 0x00


	//----- nvinfo : EIATTR_KPARAM_INFO
	.align		4
.L_66:
        /*0038*/ 	.byte	0x04, 0x17
        /*003a*/ 	.short	(.L_68 - .L_67)
.L_67:
        /*003c*/ 	.word	0x00000000
        /*0040*/ 	.short	0x0002
        /*0042*/ 	.short	0x0010
        /*0044*/ 	.byte	0x00, 0xf0, 0x11, 0x00


	//----- nvinfo : EIATTR_KPARAM_INFO
	.align		4
.L_68:
        /*0048*/ 	.byte	0x04, 0x17
        /*004a*/ 	.short	(.L_70 - .L_69)
.L_69:
        /*004c*/ 	.word	0x00000000
        /*0050*/ 	.short	0x0001
        /*0052*/ 	.short	0x0008
        /*0054*/ 	.byte	0x00, 0xf5, 0x21, 0x00


	//----- nvinfo : EIATTR_KPARAM_INFO
	.align		4
.L_70:
        /*0058*/ 	.byte	0x04, 0x17
        /*005a*/ 	.short	(.L_72 - .L_71)
.L_71:
        /*005c*/ 	.word	0x00000000
        /*0060*/ 	.short	0x0000
        /*0062*/ 	.short	0x0000
        /*0064*/ 	.byte	0x00, 0xf5, 0x21, 0x00


	//----- nvinfo : EIATTR_SPARSE_MMA_MASK
	.align		4
.L_72:
        /*0068*/ 	.byte	0x03, 0x50
        /*006a*/ 	.short	0x0000


	//----- nvinfo : EIATTR_MAXREG_COUNT
	.align		4
        /*006c*/ 	.byte	0x03, 0x1b
        /*006e*/ 	.short	0x00ff


	//----- nvinfo : EIATTR_MERCURY_ISA_VERSION
	.align		4
        /*0070*/ 	.byte	0x03, 0x5f
        /*0072*/ 	.short	0x0101


	//----- nvinfo : EIATTR_VRC_CTA_INIT_COUNT
	.align		4
        /*0074*/ 	.byte	0x02, 0x4a
	.zero		1
	.zero		1


	//----- nvinfo : EIATTR_EXIT_INSTR_OFFSETS
	.align		4
        /*0078*/ 	.byte	0x04, 0x1c
        /*007a*/ 	.short	(.L_74 - .L_73)


	//   ....[0]....
.L_73:
        /*007c*/ 	.word	0x00000070


	//   ....[1]....
        /*0080*/ 	.word	0x00000d10


	//   ....[2]....
        /*0084*/ 	.word	0x00000f30


	//----- nvinfo : EIATTR_CRS_STACK_SIZE
	.align		4
.L_74:
        /*0088*/ 	.byte	0x04, 0x1e
        /*008a*/ 	.short	(.L_76 - .L_75)
.L_75:
        /*008c*/ 	.word	0x00000000


	//----- nvinfo : EIATTR_CBANK_PARAM_SIZE
	.align		4
.L_76:
        /*0090*/ 	.byte	0x03, 0x19
        /*0092*/ 	.short	0x0028


	//----- nvinfo : EIATTR_PARAM_CBANK
	.align		4
        /*0094*/ 	.byte	0x04, 0x0a
        /*0096*/ 	.short	(.L_78 - .L_77)
	.align		4
.L_77:
        /*0098*/ 	.word	index@(.nv.constant0._Z13epsilonGreedyPfPiiifP17curandStateXORWOW)
        /*009c*/ 	.short	0x0380
        /*009e*/ 	.short	0x0028


	//----- nvinfo : EIATTR_SW_WAR
	.align		4
.L_78:
        /*00a0*/ 	.byte	0x04, 0x36
        /*00a2*/ 	.short	(.L_80 - .L_79)
.L_79:
        /*00a4*/ 	.word	0x00000008
.L_80:


//--------------------- .nv.info._Z20boltzmannExplorationPfPiiifP17curandStateXORWOW --------------------------
	.section	.nv.info._Z20boltzmannExplorationPfPiiifP17curandStateXORWOW,"",@"SHT_CUDA_INFO"
	.sectionflags	@""
	.align	4


	//----- nvinfo : EIATTR_CUDA_API_VERSION
	.align		4
        /*0000*/ 	.byte	0x04, 0x37
        /*0002*/ 	.short	(.L_82 - .L_81)
.L_81:
        /*0004*/ 	.word	0x00000082


	//----- nvinfo : EIATTR_KPARAM_INFO
	.align		4
.L_82:
        /*0008*/ 	.byte	0x04, 0x17
        /*000a*/ 	.short	(.L_84 - .L_83)
.L_83:
        /*000c*/ 	.word	0x00000000
        /*0010*/ 	.short	0x0005
        /*0012*/ 	.short	0x0020
        /*0014*/ 	.byte	0x00, 0xf5, 0x21, 0x00


	//----- nvinfo : EIATTR_KPARAM_INFO
	.align		4
.L_84:
        /*0018*/ 	.byte	0x04, 0x17
        /*001a*/ 	.short	(.L_86 - .L_85)
.L_85:
        /*001c*/ 	.word	0x00000000
        /*0020*/ 	.short	0x0004
        /*0022*/ 	.short	0x0018
        /*0024*/ 	.byte	0x00, 0xf0, 0x11, 0x00


	//----- nvinfo : EIATTR_KPARAM_INFO
	.align		4
.L_86:
        /*0028*/ 	.byte	0x04, 0x17
        /*002a*/ 	.short	(.L_88 - .L_87)
.L_87:
        /*002c*/ 	.word	0x00000000
        /*0030*/ 	.short	0x0003
        /*0032*/ 	.short	0x0014
        /*0034*/ 	.byte	0x00, 0xf0, 0x11, 0x00


	//----- nvinfo : EIATTR_KPARAM_INFO
	.align		4
.L_88:
        /*0038*/ 	.byte	0x04, 0x17
        /*003a*/ 	.short	(.L_90 - .L_89)
.L_89:
        /*003c*/ 	.word	0x00000000
        /*0040*/ 	.short	0x0002
        /*0042*/ 	.short	0x0010
        /*0044*/ 	.byte	0x00, 0xf0, 0x11, 0x00


	//----- nvinfo : EIATTR_KPARAM_INFO
	.align		4
.L_90:
        /*0048*/ 	.byte	0x04, 0x17
        /*004a*/ 	.short	(.L_92 - .L_91)
.L_91:
        /*004c*/ 	.word	0x00000000
        /*0050*/ 	.short	0x0001
        /*0052*/ 	.short	0x0008
        /*0054*/ 	.byte	0x00, 0xf5, 0x21, 0x00


	//----- nvinfo : EIATTR_KPARAM_INFO
	.align		4
.L_92:
        /*0058*/ 	.byte	0x04, 0x17
        /*005a*/ 	.short	(.L_94 - .L_93)
.L_93:
        /*005c*/ 	.word	0x00000000
        /*0060*/ 	.short	0x0000
        /*0062*/ 	.short	0x0000
        /*0064*/ 	.byte	0x00, 0xf5, 0x21, 0x00


	//----- nvinfo : EIATTR_SPARSE_MMA_MASK
	.align		4
.L_94:
        /*0068*/ 	.byte	0x03, 0x50
        /*006a*/ 	.short	0x0000


	//----- nvinfo : EIATTR_MAXREG_COUNT
	.align		4
        /*006c*/ 	.byte	0x03, 0x1b
        /*006e*/ 	.short	0x00ff


	//----- nvinfo : EIATTR_MERCURY_ISA_VERSION
	.align		4
        /*0070*/ 	.byte	0x03, 0x5f
        /*0072*/ 	.short	0x0101


	//----- nvinfo : EIATTR_VRC_CTA_INIT_COUNT
	.align		4
        /*0074*/ 	.byte	0x02, 0x4a
	.zero		1
	.zero		1


	//----- nvinfo : EIATTR_EXIT_INSTR_OFFSETS
	.align		4
        /*0078*/ 	.byte	0x04, 0x1c
        /*007a*/ 	.short	(.L_96 - .L_95)


	//   ....[0]....
.L_95:
        /*007c*/ 	.word	0x00000070


	//   ....[1]....
        /*0080*/ 	.word	0x00001fd0


	//   ....[2]....
        /*0084*/ 	.word	0x00002120


	//   ....[3]....
        /*0088*/ 	.word	0x00002170


	//----- nvinfo : EIATTR_CRS_STACK_SIZE
	.align		4
.L_96:
        /*008c*/ 	.byte	0x04, 0x1e
        /*008e*/ 	.short	(.L_98 - .L_97)
.L_97:
        /*0090*/ 	.word	0x00000000


	//----- nvinfo : EIATTR_CBANK_PARAM_SIZE
	.align		4
.L_98:
        /*0094*/ 	.byte	0x03, 0x19
        /*0096*/ 	.short	0x0028


	//----- nvinfo : EIATTR_PARAM_CBANK
	.align		4
        /*0098*/ 	.byte	0x04, 0x0a
        /*009a*/ 	.short	(.L_100 - .L_99)
	.align		4
.L_99:
        /*009c*/ 	.word	index@(.nv.constant0._Z20boltzmannExplorationPfPiiifP17curandStateXORWOW)
        /*00a0*/ 	.short	0x0380
        /*00a2*/ 	.short	0x0028


	//----- nvinfo : EIATTR_SW_WAR
	.align		4
.L_100:
        /*00a4*/ 	.byte	0x04, 0x36
        /*00a6*/ 	.short	(.L_102 - .L_101)
.L_101:
        /*00a8*/ 	.word	0x00000008
.L_102:


//--------------------- .nv.info._Z10initCurandP17curandStateXORWOWm --------------------------
	.section	.nv.info._Z10initCurandP17curandStateXORWOWm,"",@"SHT_CUDA_INFO"
	.sectionflags	@""
	.align	4


	//----- nvinfo : EIATTR_CUDA_API_VERSION
	.align		4
        /*0000*/ 	.byte	0x04, 0x37
        /*0002*/ 	.short	(.L_104 - .L_103)
.L_103:
        /*0004*/ 	.word	0x00000082


	//----- nvinfo : EIATTR_KPARAM_INFO
	.align		4
.L_104:
        /*0008*/ 	.byte	0x04, 0x17
        /*000a*/ 	.short	(.L_106 - .L_105)
.L_105:
        /*000c*/ 	.word	0x00000000
        /*0010*/ 	.short	0x0001
        /*0012*/ 	.short	0x0008
        /*0014*/ 	.byte	0x00, 0xf0, 0x21, 0x00


	//----- nvinfo : EIATTR_KPARAM_INFO
	.align		4
.L_106:
        /*0018*/ 	.byte	0x04, 0x17
        /*001a*/ 	.short	(.L_108 - .L_107)
.L_107:
        /*001c*/ 	.word	0x00000000
        /*0020*/ 	.short	0x0000
        /*0022*/ 	.short	0x0000
        /*0024*/ 	.byte	0x00, 0xf5, 0x21, 0x00


	//----- nvinfo : EIATTR_SPARSE_MMA_MASK
	.align		4
.L_108:
        /*0028*/ 	.byte	0x03, 0x50
        /*002a*/ 	.short	0x0000


	//----- nvinfo : EIATTR_MAXREG_COUNT
	.align		4
        /*002c*/ 	.byte	0x03, 0x1b
        /*002e*/ 	.short	0x00ff


	//----- nvinfo : EIATTR_MERCURY_ISA_VERSION
	.align		4
        /*0030*/ 	.byte	0x03, 0x5f
        /*0032*/ 	.short	0x0101


	//----- nvinfo : EIATTR_VRC_CTA_INIT_COUNT
	.align		4
        /*0034*/ 	.byte	0x02, 0x4a
	.zero		1
	.zero		1


	//----- nvinfo : EIATTR_EXIT_INSTR_OFFSETS
	.align		4
        /*0038*/ 	.byte	0x04, 0x1c
        /*003a*/ 	.short	(.L_110 - .L_109)


	//   ....[0]....
.L_109:
        /*003c*/ 	.word	0x00000ed0


	//----- nvinfo : EIATTR_CRS_STACK_SIZE
	.align		4
.L_110:
        /*0040*/ 	.byte	0x04, 0x1e
        /*0042*/ 	.short	(.L_112 - .L_111)
.L_111:
        /*0044*/ 	.word	0x00000000


	//----- nvinfo : EIATTR_CBANK_PARAM_SIZE
	.align		4
.L_112:
        /*0048*/ 	.byte	0x03, 0x19
        /*004a*/ 	.short	0x0010


	//----- nvinfo : EIATTR_PARAM_CBANK
	.align		4
        /*004c*/ 	.byte	0x04, 0x0a
        /*004e*/ 	.short	(.L_114 - .L_113)
	.align		4
.L_113:
        /*0050*/ 	.word	index@(.nv.constant0._Z10initCurandP17curandStateXORWOWm)
        /*0054*/ 	.short	0x0380
        /*0056*/ 	.short	0x0010


	//----- nvinfo : EIATTR_SW_WAR
	.align		4
.L_114:
        /*0058*/ 	.byte	0x04, 0x36
        /*005a*/ 	.short	(.L_116 - .L_115)
.L_115:
        /*005c*/ 	.word	0x00000008
.L_116:


//--------------------- .nv.callgraph             --------------------------
	.section	.nv.callgraph,"",@"SHT_CUDA_CALLGRAPH"
	.align	4
	.sectionentsize	8
	.align		4
        /*0000*/ 	.word	0x00000000
	.align		4
        /*0004*/ 	.word	0xffffffff
	.align		4
        /*0008*/ 	.word	0x00000000
	.align		4
        /*000c*/ 	.word	0xfffffffe
	.align		4
        /*0010*/ 	.word	0x00000000
	.align		4
        /*0014*/ 	.word	0xfffffffd
	.align		4
        /*0018*/ 	.word	0x00000000
	.align		4
        /*001c*/ 	.word	0xfffffffc


//--------------------- .nv.constant4             --------------------------
	.section	.nv.constant4,"a",@progbits
	.align	8
	.align		8
.nv.constant4:
        /*0000*/ 	.dword	precalc_xorwow_matrix
	.align		8
        /*0008*/ 	.dword	precalc_xorwow_offset_matrix
	.align		8
        /*0010*/ 	.dword	mrg32k3aM1
	.align		8
        /*0018*/ 	.dword	mrg32k3aM2
	.align		8
        /*0020*/ 	.dword	mrg32k3aM1SubSeq
	.align		8
        /*0028*/ 	.dword	mrg32k3aM2SubSeq
	.align		8
        /*0030*/ 	.dword	mrg32k3aM1Seq
	.align		8
        /*0038*/ 	.dword	mrg32k3aM2Seq


//--------------------- .nv.constant3             --------------------------
	.section	.nv.constant3,"a",@progbits
	.align	8
.nv.constant3:
	.type		__cr_lgamma_table,@object
	.size		__cr_lgamma_table,(.L_8 - __cr_lgamma_table)
__cr_lgamma_table:
        /*0000*/ 	.byte	0x00, 0x00, 0x00, 0x00, 0x00, 0x00, 0x00, 0x00, 0x00, 0x00, 0x00, 0x00, 0x00, 0x00, 0x00, 0x00
        /*0010*/ 	.byte	0xef, 0x39, 0xfa, 0xfe, 0x42, 0x2e, 0xe6, 0x3f, 0x02, 0x20, 0x2a, 0xfa, 0x0b, 0xab, 0xfc, 0x3f
        /*0020*/ 	.byte	0xf9, 0x2c, 0x92, 0x7c, 0xa7, 0x6c, 0x09, 0x40, 0xc9, 0x79, 0x44, 0x3c, 0x64, 0x26, 0x13, 0x40
        /*0030*/ 	.byte	0xca, 0x01, 0xcf, 0x3a, 0x27, 0x51, 0x1a, 0x40, 0x30, 0xcc, 0x2d, 0xf3, 0xe1, 0x0c, 0x21, 0x40
        /*0040*/ 	.byte	0x0d, 0xb7, 0xfc, 0x82, 0x8e, 0x35, 0x25, 0x40
.L_8:


//--------------------- .text._Z15qLearningUpdatePfPiS_S0_iiff --------------------------
	.section	.text._Z15qLearningUpdatePfPiS_S0_iiff,"ax",@progbits
	.align	128
        .global         _Z15qLearningUpdatePfPiS_S0_iiff
        .type           _Z15qLearningUpdatePfPiS_S0_iiff,@function
        .size           _Z15qLearningUpdatePfPiS_S0_iiff,(.L_x_75 - _Z15qLearningUpdatePfPiS_S0_iiff)
        .other          _Z15qLearningUpdatePfPiS_S0_iiff,@"STO_CUDA_ENTRY STV_DEFAULT"
_Z15qLearningUpdatePfPiS_S0_iiff:
.text._Z15qLearningUpdatePfPiS_S0_iiff:
[----:B------:R-:W-:Y:S01]  /*0000*/  LDC R1, c[0x0][0x37c] ;  /* 0x0000df00ff017b82 */ /* 0x000fe20000000800 */
[----:B------:R-:W0:Y:S07]  /*0010*/  S2R R3, SR_TID.X ;  /* 0x0000000000037919 */ /* 0x000e2e0000002100 */
[----:B------:R-:W0:Y:S01]  /*0020*/  S2UR UR4, SR_CTAID.X ;  /* 0x00000000000479c3 */ /* 0x000e220000002500 */
[----:B------:R-:W1:Y:S07]  /*0030*/  LDCU UR5, c[0x0][0x3a0] ;  /* 0x00007400ff0577ac */ /* 0x000e6e0008000800 */
[----:B------:R-:W0:Y:S02]  /*0040*/  LDC R0, c[0x0][0x360] ;  /* 0x0000d800ff007b82 */ /* 0x000e240000000800 */
[----:B0-----:R-:W-:-:S05]  /*0050*/  IMAD R0, R0, UR4, R3 ;  /* 0x0000000400007c24 */ /* 0x001fca000f8e0203 */
[----:B-1----:R-:W-:-:S13]  /*0060*/  ISETP.GE.AND P0, PT, R0, UR5, PT ;  /* 0x0000000500007c0c */ /* 0x002fda000bf06270 */
[----:B------:R-:W-:Y:S05]  /*0070*/  @P0 EXIT ;  /* 0x000000000000094d */ /* 0x000fea0003800000 */
[----:B------:R-:W0:Y:S01]  /*0080*/  LDC.64 R4, c[0x0][0x388] ;  /* 0x0000e200ff047b82 */ /* 0x000e220000000a00 */
[----:B------:R-:W1:Y:S01]  /*0090*/  LDCU.64 UR10, c[0x0][0x358] ;  /* 0x00006b00ff0a77ac */ /* 0x000e620008000a00 */
[----:B------:R-:W2:Y:S01]  /*00a0*/  LDCU UR12, c[0x0][0x3a4] ;  /* 0x00007480ff0c77ac */ /* 0x000ea20008000800 */
[----:B0-----:R-:W-:-:S05]  /*00b0*/  IMAD.WIDE R4, R0, 0x4, R4 ;  /* 0x0000000400047825 */ /* 0x001fca00078e0204 */
[----:B-1----:R0:W5:Y:S01]  /*00c0*/  LDG.E R3, desc[UR10][R4.64] ;  /* 0x0000000a04037981 */ /* 0x002162000c1e1900 */
[----:B--2---:R-:W-:Y:S01]  /*00d0*/  UISETP.GE.AND UP0, UPT, UR12, 0x1, UPT ;  /* 0x000000010c00788c */ /* 0x004fe2000bf06270 */
[----:B------:R-:W-:-:S08]  /*00e0*/  IMAD.MOV.U32 R2, RZ, RZ, -0x319194d8 ;  /* 0xce6e6b28ff027424 */ /* 0x000fd000078e00ff */
[----:B0-----:R-:W-:Y:S05]  /*00f0*/  BRA.U !UP0, `(.L_x_0) ;  /* 0x00000005087c7547 */ /* 0x001fea000b800000 */
[----:B------:R-:W0:Y:S02]  /*0100*/  LDC.64 R6, c[0x0][0x398] ;  /* 0x0000e600ff067b82 */ /* 0x000e240000000a00 */
[----:B0-----:R-:W-:-:S05]  /*0110*/  IMAD.WIDE R6, R0, 0x4, R6 ;  /* 0x0000000400067825 */ /* 0x001fca00078e0206 */
[----:B------:R-:W2:Y:S01]  /*0120*/  LDG.E R4, desc[UR10][R6.64] ;  /* 0x0000000a06047981 */ /* 0x000ea2000c1e1900 */
[----:B------:R-:W-:Y:S01]  /*0130*/  UISETP.GE.U32.AND UP1, UPT, UR12, 0x10, UPT ;  /* 0x000000100c00788c */ /* 0x000fe2000bf26070 */
[----:B------:R-:W-:Y:S01]  /*0140*/  HFMA2 R2, -RZ, RZ, -25.71875, 3664 ;  /* 0xce6e6b28ff027431 */ /* 0x000fe200000001ff */
[----:B------:R-:W-:Y:S01]  /*0150*/  ULOP3.LUT UR8, UR12, 0xf, URZ, 0xc0, !UPT ;  /* 0x0000000f0c087892 */ /* 0x000fe2000f8ec0ff */
[----:B------:R-:W-:-:S03]  /*0160*/  UMOV UR4, URZ ;  /* 0x000000ff00047c82 */ /* 0x000fc60008000000 */
[----:B------:R-:W-:Y:S01]  /*0170*/  UISETP.NE.AND UP0, UPT, UR8, URZ, UPT ;  /* 0x000000ff0800728c */ /* 0x000fe2000bf05270 */
[----:B--2---:R-:W-:Y:S02]  /*0180*/  IMAD R4, R4, UR12, RZ ;  /* 0x0000000c04047c24 */ /* 0x004fe4000f8e02ff */
[----:B------:R-:W-:Y:S08]  /*0190*/  BRA.U !UP1, `(.L_x_1) ;  /* 0x0000000109987547 */ /* 0x000ff0000b800000 */
[----:B------:R-:W0:Y:S01]  /*01a0*/  LDCU.64 UR6, c[0x0][0x380] ;  /* 0x00007000ff0677ac */ /* 0x000e220008000a00 */
[----:B------:R-:W-:Y:S01]  /*01b0*/  IMAD.MOV.U32 R2, RZ, RZ, -0x319194d8 ;  /* 0xce6e6b28ff027424 */ /* 0x000fe200078e00ff */
[----:B------:R-:W-:Y:S01]  /*01c0*/  MOV R5, R4 ;  /* 0x0000000400057202 */ /* 0x000fe20000000f00 */
[----:B------:R-:W-:-:S04]  /*01d0*/  ULOP3.LUT UR4, UR12, 0x7ffffff0, URZ, 0xc0, !UPT ;  /* 0x7ffffff00c047892 */ /* 0x000fc8000f8ec0ff */
[----:B------:R-:W-:Y:S02]  /*01e0*/  UIADD3 UR9, UPT, UPT, -UR4, URZ, URZ ;  /* 0x000000ff04097290 */ /* 0x000fe4000fffe1ff */
[----:B0-----:R-:W-:-:S04]  /*01f0*/  UIADD3 UR5, UP1, UPT, UR6, 0x20, URZ ;  /* 0x0000002006057890 */ /* 0x001fc8000ff3e0ff */
[----:B------:R-:W-:-:S12]  /*0200*/  UIADD3.X UR6, UPT, UPT, URZ, UR7, URZ, UP1, !UPT ;  /* 0x00000007ff067290 */ /* 0x000fd80008ffe4ff */
.L_x_2:
[----:B------:R-:W-:Y:S01]  /*0210*/  MOV R7, UR6 ;  /* 0x0000000600077c02 */ /* 0x000fe20008000f00 */
[----:B------:R-:W-:-:S04]  /*0220*/  IMAD.U32 R6, RZ, RZ, UR5 ;  /* 0x00000005ff067e24 */ /* 0x000fc8000f8e00ff */
[----:B------:R-:W-:-:S05]  /*0230*/  IMAD.WIDE R6, R5, 0x4, R6 ;  /* 0x0000000405067825 */ /* 0x000fca00078e0206 */
[----:B------:R-:W2:Y:S04]  /*0240*/  LDG.E R9, desc[UR10][R6.64+-0x20] ;  /* 0xffffe00a06097981 */ /* 0x000ea8000c1e1900 */
[----:B------:R-:W2:Y:S04]  /*0250*/  LDG.E R10, desc[UR10][R6.64+-0x1c] ;  /* 0xffffe40a060a7981 */ /* 0x000ea8000c1e1900 */
[----:B------:R-:W3:Y:S04]  /*0260*/  LDG.E R12, desc[UR10][R6.64+-0x18] ;  /* 0xffffe80a060c7981 */ /* 0x000ee8000c1e1900 */
[----:B------:R-:W3:Y:S04]  /*0270*/  LDG.E R11, desc[UR10][R6.64+-0x14] ;  /* 0xffffec0a060b7981 */ /* 0x000ee8000c1e1900 */
[----:B------:R-:W4:Y:S04]  /*0280*/  LDG.E R14, desc[UR10][R6.64+-0x10] ;  /* 0xfffff00a060e7981 */ /* 0x000f28000c1e1900 */
        /* <DEDUP_REMOVED lines=10> */
[----:B------:R-:W4:Y:S01]  /*0330*/  LDG.E R23, desc[UR10][R6.64+0x1c] ;  /* 0x00001c0a06177981 */ /* 0x000f22000c1e1900 */
[----:B------:R-:W-:Y:S01]  /*0340*/  UIADD3 UR9, UPT, UPT, UR9, 0x10, URZ ;  /* 0x0000001009097890 */ /* 0x000fe2000fffe0ff */
[----:B------:R-:W-:-:S03]  /*0350*/  VIADD R5, R5, 0x10 ;  /* 0x0000001005057836 */ /* 0x000fc60000000000 */
[----:B------:R-:W-:Y:S01]  /*0360*/  UISETP.NE.AND UP1, UPT, UR9, URZ, UPT ;  /* 0x000000ff0900728c */ /* 0x000fe2000bf25270 */
[----:B--2---:R-:W-:-:S04]  /*0370*/  FMNMX3 R9, R2, R9, R10, !PT ;  /* 0x0000000902097276 */ /* 0x004fc8000780000a */
[----:B---3--:R-:W-:-:S04]  /*0380*/  FMNMX3 R9, R9, R12, R11, !PT ;  /* 0x0000000c09097276 */ /* 0x008fc8000780000b */
[----:B----4-:R-:W-:-:S04]  /*0390*/  FMNMX3 R9, R9, R14, R13, !PT ;  /* 0x0000000e09097276 */ /* 0x010fc8000780000d */
[----:B------:R-:W-:-:S04]  /*03a0*/  FMNMX3 R9, R9, R16, R15, !PT ;  /* 0x0000001009097276 */ /* 0x000fc8000780000f */
[----:B------:R-:W-:-:S04]  /*03b0*/  FMNMX3 R9, R9, R18, R17, !PT ;  /* 0x0000001209097276 */ /* 0x000fc80007800011 */
[----:B------:R-:W-:-:S04]  /*03c0*/  FMNMX3 R9, R9, R20, R19, !PT ;  /* 0x0000001409097276 */ /* 0x000fc80007800013 */
[----:B------:R-:W-:-:S04]  /*03d0*/  FMNMX3 R9, R9, R22, R21, !PT ;  /* 0x0000001609097276 */ /* 0x000fc80007800015 */
[----:B------:R-:W-:Y:S01]  /*03e0*/  FMNMX3 R2, R9, R8, R23, !PT ;  /* 0x0000000809027276 */ /* 0x000fe20007800017 */
[----:B------:R-:W-:Y:S06]  /*03f0*/  BRA.U UP1, `(.L_x_2) ;  /* 0xfffffffd01847547 */ /* 0x000fec000b83ffff */
.L_x_1:
[----:B------:R-:W-:Y:S05]  /*0400*/  BRA.U !UP0, `(.L_x_0) ;  /* 0x0000000108b87547 */ /* 0x000fea000b800000 */
[----:B------:R-:W-:Y:S02]  /*0410*/  UISETP.GE.U32.AND UP0, UPT, UR8, 0x8, UPT ;  /* 0x000000080800788c */ /* 0x000fe4000bf06070 */
[----:B------:R-:W-:-:S04]  /*0420*/  ULOP3.LUT UR6, UR12, 0x7, URZ, 0xc0, !UPT ;  /* 0x000000070c067892 */ /* 0x000fc8000f8ec0ff */
[----:B------:R-:W-:-:S03]  /*0430*/  UISETP.NE.AND UP1, UPT, UR6, URZ, UPT ;  /* 0x000000ff0600728c */ /* 0x000fc6000bf25270 */
[----:B------:R-:W-:Y:S08]  /*0440*/  BRA.U !UP0, `(.L_x_3) ;  /* 0x0000000108407547 */ /* 0x000ff0000b800000 */
[----:B------:R-:W0:Y:S01]  /*0450*/  LDC.64 R6, c[0x0][0x380] ;  /* 0x0000e000ff067b82 */ /* 0x000e220000000a00 */
[----:B------:R-:W-:-:S05]  /*0460*/  IADD3 R5, PT, PT, R4, UR4, RZ ;  /* 0x0000000404057c10 */ /* 0x000fca000fffe0ff */
[----:B0-----:R-:W-:-:S05]  /*0470*/  IMAD.WIDE R6, R5, 0x4, R6 ;  /* 0x0000000405067825 */ /* 0x001fca00078e0206 */
[----:B------:R-:W2:Y:S04]  /*0480*/  LDG.E R5, desc[UR10][R6.64] ;  /* 0x0000000a06057981 */ /* 0x000ea8000c1e1900 */
[----:B------:R-:W2:Y:S04]  /*0490*/  LDG.E R8, desc[UR10][R6.64+0x4] ;  /* 0x0000040a06087981 */ /* 0x000ea8000c1e1900 */
[----:B------:R-:W3:Y:S04]  /*04a0*/  LDG.E R10, desc[UR10][R6.64+0x8] ;  /* 0x0000080a060a7981 */ /* 0x000ee8000c1e1900 */
[----:B------:R-:W3:Y:S04]  /*04b0*/  LDG.E R9, desc[UR10][R6.64+0xc] ;  /* 0x00000c0a06097981 */ /* 0x000ee8000c1e1900 */
[----:B------:R-:W4:Y:S04]  /*04c0*/  LDG.E R12, desc[UR10][R6.64+0x10] ;  /* 0x0000100a060c7981 */ /* 0x000f28000c1e1900 */
[----:B------:R-:W4:Y:S04]  /*04d0*/  LDG.E R11, desc[UR10][R6.64+0x14] ;  /* 0x0000140a060b7981 */ /* 0x000f28000c1e1900 */
[----:B------:R-:W4:Y:S04]  /*04e0*/  LDG.E R14, desc[UR10][R6.64+0x18] ;  /* 0x0000180a060e7981 */ /* 0x000f28000c1e1900 */
[----:B------:R-:W4:Y:S01]  /*04f0*/  LDG.E R13, desc[UR10][R6.64+0x1c] ;  /* 0x00001c0a060d7981 */ /* 0x000f22000c1e1900 */
[----:B------:R-:W-:Y:S01]  /*0500*/  UIADD3 UR4, UPT, UPT, UR4, 0x8, URZ ;  /* 0x0000000804047890 */ /* 0x000fe2000fffe0ff */
[----:B--2---:R-:W-:-:S04]  /*0510*/  FMNMX3 R5, R2, R5, R8, !PT ;  /* 0x0000000502057276 */ /* 0x004fc80007800008 */
[----:B---3--:R-:W-:-:S04]  /*0520*/  FMNMX3 R5, R5, R10, R9, !PT ;  /* 0x0000000a05057276 */ /* 0x008fc80007800009 */
[----:B----4-:R-:W-:-:S04]  /*0530*/  FMNMX3 R5, R5, R12, R11, !PT ;  /* 0x0000000c05057276 */ /* 0x010fc8000780000b */
[----:B------:R-:W-:-:S07]  /*0540*/  FMNMX3 R2, R5, R14, R13, !PT ;  /* 0x0000000e05027276 */ /* 0x000fce000780000d */
.L_x_3:
[----:B------:R-:W-:Y:S05]  /*0550*/  BRA.U !UP1, `(.L_x_0) ;  /* 0x0000000109647547 */ /* 0x000fea000b800000 */
[----:B------:R-:W-:Y:S02]  /*0560*/  UISETP.GE.U32.AND UP0, UPT, UR6, 0x4, UPT ;  /* 0x000000040600788c */ /* 0x000fe4000bf06070 */
[----:B------:R-:W-:-:S04]  /*0570*/  ULOP3.LUT UR5, UR12, 0x3, URZ, 0xc0, !UPT ;  /* 0x000000030c057892 */ /* 0x000fc8000f8ec0ff */
[----:B------:R-:W-:-:S03]  /*0580*/  UISETP.NE.AND UP1, UPT, UR5, URZ, UPT ;  /* 0x000000ff0500728c */ /* 0x000fc6000bf25270 */
[----:B------:R-:W-:Y:S08]  /*0590*/  BRA.U !UP0, `(.L_x_4) ;  /* 0x0000000108287547 */ /* 0x000ff0000b800000 */
[----:B------:R-:W0:Y:S01]  /*05a0*/  LDC.64 R6, c[0x0][0x380] ;  /* 0x0000e000ff067b82 */ /* 0x000e220000000a00 */
[----:B------:R-:W-:-:S04]  /*05b0*/  VIADD R5, R4, UR4 ;  /* 0x0000000404057c36 */ /* 0x000fc80008000000 */
[----:B0-----:R-:W-:-:S05]  /*05c0*/  IMAD.WIDE R6, R5, 0x4, R6 ;  /* 0x0000000405067825 */ /* 0x001fca00078e0206 */
[----:B------:R-:W2:Y:S04]  /*05d0*/  LDG.E R5, desc[UR10][R6.64] ;  /* 0x0000000a06057981 */ /* 0x000ea8000c1e1900 */
[----:B------:R-:W2:Y:S04]  /*05e0*/  LDG.E R8, desc[UR10][R6.64+0x4] ;  /* 0x0000040a06087981 */ /* 0x000ea8000c1e1900 */
[----:B------:R-:W3:Y:S04]  /*05f0*/  LDG.E R9, desc[UR10][R6.64+0x8] ;  /* 0x0000080a06097981 */ /* 0x000ee8000c1e1900 */
[----:B------:R-:W3:Y:S01]  /*0600*/  LDG.E R10, desc[UR10][R6.64+0xc] ;  /* 0x00000c0a060a7981 */ /* 0x000ee2000c1e1900 */
[----:B------:R-:W-:Y:S01]  /*0610*/  UIADD3 UR4, UPT, UPT, UR4, 0x4, URZ ;  /* 0x0000000404047890 */ /* 0x000fe2000fffe0ff */
[----:B--2---:R-:W-:-:S04]  /*0620*/  FMNMX3 R2, R2, R5, R8, !PT ;  /* 0x0000000502027276 */ /* 0x004fc80007800008 */
[----:B---3--:R-:W-:-:S07]  /*0630*/  FMNMX3 R2, R2, R9, R10, !PT ;  /* 0x0000000902027276 */ /* 0x008fce000780000a */
.L_x_4:
[----:B------:R-:W-:Y:S05]  /*0640*/  BRA.U !UP1, `(.L_x_0) ;  /* 0x0000000109287547 */ /* 0x000fea000b800000 */
[----:B------:R-:W0:Y:S01]  /*0650*/  LDC.64 R6, c[0x0][0x380] ;  /* 0x0000e000ff067b82 */ /* 0x000e220000000a00 */
[----:B------:R-:W-:Y:S01]  /*0660*/  IADD3 R9, PT, PT, R4, UR4, RZ ;  /* 0x0000000404097c10 */ /* 0x000fe2000fffe0ff */
[----:B------:R-:W-:-:S12]  /*0670*/  UIADD3 UR5, UPT, UPT, -UR5, URZ, URZ ;  /* 0x000000ff05057290 */ /* 0x000fd8000fffe1ff */
.L_x_5:
[----:B0-----:R-:W-:-:S06]  /*0680*/  IMAD.WIDE R4, R9, 0x4, R6 ;  /* 0x0000000409047825 */ /* 0x001fcc00078e0206 */
[----:B------:R-:W2:Y:S01]  /*0690*/  LDG.E R5, desc[UR10][R4.64] ;  /* 0x0000000a04057981 */ /* 0x000ea2000c1e1900 */
[----:B------:R-:W-:Y:S01]  /*06a0*/  UIADD3 UR5, UPT, UPT, UR5, 0x1, URZ ;  /* 0x0000000105057890 */ /* 0x000fe2000fffe0ff */
[----:B------:R-:W-:-:S03]  /*06b0*/  VIADD R9, R9, 0x1 ;  /* 0x0000000109097836 */ /* 0x000fc60000000000 */
[----:B------:R-:W-:Y:S01]  /*06c0*/  UISETP.NE.AND UP0, UPT, UR5, URZ, UPT ;  /* 0x000000ff0500728c */ /* 0x000fe2000bf05270 */
[----:B--2---:R-:W-:-:S08]  /*06d0*/  FMNMX R2, R5, R2, !PT ;  /* 0x0000000205027209 */ /* 0x004fd00007800000 */
[----:B------:R-:W-:Y:S05]  /*06e0*/  BRA.U UP0, `(.L_x_5) ;  /* 0xfffffffd00e47547 */ /* 0x000fea000b83ffff */
.L_x_0:
[----:B------:R-:W0:Y:S01]  /*06f0*/  LDC.64 R4, c[0x0][0x390] ;  /* 0x0000e400ff047b82 */ /* 0x000e220000000a00 */
[C---:B-----5:R-:W-:Y:S01]  /*0700*/  IMAD R3, R0.reuse, UR12, R3 ;  /* 0x0000000c00037c24 */ /* 0x060fe2000f8e0203 */
[----:B------:R-:W1:Y:S06]  /*0710*/  LDCU.64 UR4, c[0x0][0x3a8] ;  /* 0x00007500ff0477ac */ /* 0x000e6c0008000a00 */
[----:B------:R-:W2:Y:S01]  /*0720*/  LDC.64 R6, c[0x0][0x380] ;  /* 0x0000e000ff067b82 */ /* 0x000ea20000000a00 */
[----:B0-----:R-:W-:-:S06]  /*0730*/  IMAD.WIDE R4, R0, 0x4, R4 ;  /* 0x0000000400047825 */ /* 0x001fcc00078e0204 */
[----:B------:R-:W1:Y:S01]  /*0740*/  LDG.E R5, desc[UR10][R4.64] ;  /* 0x0000000a04057981 */ /* 0x000e62000c1e1900 */
[----:B--2---:R-:W-:-:S05]  /*0750*/  IMAD.WIDE R6, R3, 0x4, R6 ;  /* 0x0000000403067825 */ /* 0x004fca00078e0206 */
[----:B------:R-:W2:Y:S01]  /*0760*/  LDG.E R3, desc[UR10][R6.64] ;  /* 0x0000000a06037981 */ /* 0x000ea2000c1e1900 */
[----:B-1----:R-:W-:-:S04]  /*0770*/  FFMA R2, R2, UR5, R5 ;  /* 0x0000000502027c23 */ /* 0x002fc80008000005 */
[----:B--2---:R-:W-:-:S04]  /*0780*/  FADD R2, R2, -R3 ;  /* 0x8000000302027221 */ /* 0x004fc80000000000 */
[----:B------:R-:W-:-:S05]  /*0790*/  FFMA R3, R2, UR4, R3 ;  /* 0x0000000402037c23 */ /* 0x000fca0008000003 */
[----:B------:R-:W-:Y:S01]  /*07a0*/  STG.E desc[UR10][R6.64], R3 ;  /* 0x0000000306007986 */ /* 0x000fe2000c10190a */
[----:B------:R-:W-:Y:S05]  /*07b0*/  EXIT ;  /* 0x000000000000794d */ /* 0x000fea0003800000 */
.L_x_6:
[----:B------:R-:W-:-:S00]  /*07c0*/  BRA `(.L_x_6) ;  /* 0xfffffffc00fc7947 */ /* 0x000fc0000383ffff */
[----:B------:R-:W-:-:S00]  /*07d0*/  NOP ;  /* 0x0000000000007918 */ /* 0x000fc00000000000 */
        /* <DEDUP_REMOVED lines=10> */
.L_x_75:


//--------------------- .text._Z13epsilonGreedyPfPiiifP17curandStateXORWOW --------------------------
	.section	.text._Z13epsilonGreedyPfPiiifP17curandStateXORWOW,"ax",@progbits
	.align	128
        .global         _Z13epsilonGreedyPfPiiifP17curandStateXORWOW
        .type           _Z13epsilonGreedyPfPiiifP17curandStateXORWOW,@function
        .size           _Z13epsilonGreedyPfPiiifP17curandStateXORWOW,(.L_x_76 - _Z13epsilonGreedyPfPiiifP17curandStateXORWOW)
        .other          _Z13epsilonGreedyPfPiiifP17curandStateXORWOW,@"STO_CUDA_ENTRY STV_DEFAULT"
_Z13epsilonGreedyPfPiiifP17curandStateXORWOW:
.text._Z13epsilonGreedyPfPiiifP17curandStateXORWOW:
        /* <DEDUP_REMOVED lines=12> */
[----:B-1----:R-:W3:Y:S04]  /*00c0*/  LDG.E.64 R8, desc[UR10][R2.64] ;  /* 0x0000000a02087981 */ /* 0x002ee8000c1e1b00 */
[----:B------:R-:W4:Y:S04]  /*00d0*/  LDG.E.64 R4, desc[UR10][R2.64+0x10] ;  /* 0x0000100a02047981 */ /* 0x000f28000c1e1b00 */
[----:B------:R-:W5:Y:S01]  /*00e0*/  LDG.E.64 R6, desc[UR10][R2.64+0x8] ;  /* 0x0000080a02067981 */ /* 0x000f62000c1e1b00 */
[----:B---3--:R-:W-:Y:S01]  /*00f0*/  SHF.R.U32.HI R10, RZ, 0x2, R9 ;  /* 0x00000002ff0a7819 */ /* 0x008fe20000011609 */
[----:B------:R-:W-:-:S03]  /*0100*/  VIADD R14, R8, 0x587c5 ;  /* 0x000587c5080e7836 */ /* 0x000fc60000000000 */
[----:B------:R-:W-:Y:S01]  /*0110*/  LOP3.LUT R10, R10, R9, RZ, 0x3c, !PT ;  /* 0x000000090a0a7212 */ /* 0x000fe200078e3cff */
[----:B----4-:R-:W-:Y:S02]  /*0120*/  IMAD.SHL.U32 R9, R5, 0x10, RZ ;  /* 0x0000001005097824 */ /* 0x010fe400078e00ff */
[----:B------:R-:W-:Y:S02]  /*0130*/  IMAD.MOV.U32 R17, RZ, RZ, R4 ;  /* 0x000000ffff117224 */ /* 0x000fe400078e0004 */
[C---:B------:R-:W-:Y:S02]  /*0140*/  IMAD.SHL.U32 R11, R10.reuse, 0x2, RZ ;  /* 0x000000020a0b7824 */ /* 0x040fe400078e00ff */
[----:B-----5:R-:W-:Y:S02]  /*0150*/  IMAD.MOV.U32 R15, RZ, RZ, R6 ;  /* 0x000000ffff0f7224 */ /* 0x020fe400078e0006 */
[----:B------:R-:W-:Y:S01]  /*0160*/  IMAD.MOV.U32 R16, RZ, RZ, R7 ;  /* 0x000000ffff107224 */ /* 0x000fe200078e0007 */
[----:B------:R-:W-:Y:S01]  /*0170*/  LOP3.LUT R12, R10, R11, R9, 0x96, !PT ;  /* 0x0000000b0a0c7212 */ /* 0x000fe200078e9609 */
[----:B------:R-:W-:Y:S01]  /*0180*/  IMAD.MOV.U32 R10, RZ, RZ, R5 ;  /* 0x000000ffff0a7224 */ /* 0x000fe200078e0005 */
[----:B------:R0:W-:Y:S02]  /*0190*/  STG.E.64 desc[UR10][R2.64], R14 ;  /* 0x0000000e02007986 */ /* 0x0001e4000c101b0a */
[----:B------:R-:W-:Y:S01]  /*01a0*/  LOP3.LUT R11, R12, R5, RZ, 0x3c, !PT ;  /* 0x000000050c0b7212 */ /* 0x000fe200078e3cff */
[----:B------:R-:W-:Y:S01]  /*01b0*/  IMAD.MOV.U32 R12, RZ, RZ, 0x2f800000 ;  /* 0x2f800000ff0c7424 */ /* 0x000fe200078e00ff */
[----:B------:R0:W-:Y:S03]  /*01c0*/  STG.E.64 desc[UR10][R2.64+0x8], R16 ;  /* 0x0000081002007986 */ /* 0x0001e6000c101b0a */
[----:B------:R-:W-:Y:S01]  /*01d0*/  IMAD.IADD R9, R11, 0x1, R14 ;  /* 0x000000010b097824 */ /* 0x000fe200078e020e */
[----:B------:R0:W-:Y:S04]  /*01e0*/  STG.E.64 desc[UR10][R2.64+0x10], R10 ;  /* 0x0000100a02007986 */ /* 0x0001e8000c101b0a */
[----:B------:R-:W-:-:S05]  /*01f0*/  I2FP.F32.U32 R9, R9 ;  /* 0x0000000900097245 */ /* 0x000fca0000201000 */
[----:B------:R-:W-:-:S05]  /*0200*/  FFMA R9, R9, R12, 1.1641532182693481445e-10 ;  /* 0x2f00000009097423 */ /* 0x000fca000000000c */
[----:B--2---:R-:W-:-:S13]  /*0210*/  FSETP.GEU.AND P0, PT, R9, UR4, PT ;  /* 0x0000000409007c0b */ /* 0x004fda000bf0e000 */
[----:B0-----:R-:W-:Y:S05]  /*0220*/  @!P0 BRA `(.L_x_7) ;  /* 0x0000000800bc8947 */ /* 0x001fea0003800000 */
[----:B------:R-:W0:Y:S01]  /*0230*/  LDCU UR6, c[0x0][0x394] ;  /* 0x00007280ff0677ac */ /* 0x000e220008000800 */
[----:B------:R-:W-:Y:S01]  /*0240*/  IMAD.MOV.U32 R4, RZ, RZ, RZ ;  /* 0x000000ffff047224 */ /* 0x000fe200078e00ff */
[----:B0-----:R-:W-:-:S09]  /*0250*/  UISETP.GE.AND UP0, UPT, UR6, 0x1, UPT ;  /* 0x000000010600788c */ /* 0x001fd2000bf06270 */
[----:B------:R-:W-:Y:S05]  /*0260*/  BRA.U !UP0, `(.L_x_8) ;  /* 0x00000009089c7547 */ /* 0x000fea000b800000 */
[----:B------:R-:W-:Y:S02]  /*0270*/  UISETP.GE.U32.AND UP1, UPT, UR6, 0x10, UPT ;  /* 0x000000100600788c */ /* 0x000fe4000bf26070 */
[----:B------:R-:W-:Y:S01]  /*0280*/  IMAD R8, R0, UR6, RZ ;  /* 0x0000000600087c24 */ /* 0x000fe2000f8e02ff */
[----:B------:R-:W-:Y:S01]  /*0290*/  ULOP3.LUT UR7, UR6, 0xf, URZ, 0xc0, !UPT ;  /* 0x0000000f06077892 */ /* 0x000fe2000f8ec0ff */
[----:B------:R-:W-:Y:S01]  /*02a0*/  IMAD.MOV.U32 R6, RZ, RZ, -0x319194d8 ;  /* 0xce6e6b28ff067424 */ /* 0x000fe200078e00ff */
[----:B------:R-:W-:Y:S02]  /*02b0*/  CS2R R4, SRZ ;  /* 0x0000000000047805 */ /* 0x000fe4000001ff00 */
[----:B------:R-:W-:Y:S02]  /*02c0*/  UISETP.NE.AND UP0, UPT, UR7, URZ, UPT ;  /* 0x000000ff0700728c */ /* 0x000fe4000bf05270 */
[----:B------:R-:W-:Y:S09]  /*02d0*/  BRA.U !UP1, `(.L_x_9) ;  /* 0x0000000509407547 */ /* 0x000ff2000b800000 */
[----:B------:R-:W0:Y:S01]  /*02e0*/  LDCU.64 UR4, c[0x0][0x380] ;  /* 0x00007000ff0477ac */ /* 0x000e220008000a00 */
[----:B------:R-:W-:Y:S02]  /*02f0*/  IMAD.MOV.U32 R6, RZ, RZ, -0x319194d8 ;  /* 0xce6e6b28ff067424 */ /* 0x000fe400078e00ff */
[----:B------:R-:W-:Y:S01]  /*0300*/  IMAD.MOV.U32 R7, RZ, RZ, RZ ;  /* 0x000000ffff077224 */ /* 0x000fe200078e00ff */
[----:B------:R-:W-:Y:S01]  /*0310*/  ULOP3.LUT UR8, UR6, 0x7ffffff0, URZ, 0xc0, !UPT ;  /* 0x7ffffff006087892 */ /* 0x000fe2000f8ec0ff */
[----:B------:R-:W-:Y:S02]  /*0320*/  IMAD.MOV.U32 R9, RZ, RZ, R8 ;  /* 0x000000ffff097224 */ /* 0x000fe400078e0008 */
[----:B------:R-:W-:-:S03]  /*0330*/  IMAD.MOV.U32 R4, RZ, RZ, RZ ;  /* 0x000000ffff047224 */ /* 0x000fc600078e00ff */
[----:B------:R-:W-:Y:S01]  /*0340*/  IMAD.U32 R5, RZ, RZ, UR8 ;  /* 0x00000008ff057e24 */ /* 0x000fe2000f8e00ff */
[----:B0-----:R-:W-:-:S04]  /*0350*/  UIADD3 UR4, UP1, UPT, UR4, 0x20, URZ ;  /* 0x0000002004047890 */ /* 0x001fc8000ff3e0ff */
[----:B------:R-:W-:-:S12]  /*0360*/  UIADD3.X UR5, UPT, UPT, URZ, UR5, URZ, UP1, !UPT ;  /* 0x00000005ff057290 */ /* 0x000fd80008ffe4ff */
.L_x_10:
[----:B------:R-:W-:Y:S02]  /*0370*/  IMAD.U32 R2, RZ, RZ, UR4 ;  /* 0x00000004ff027e24 */ /* 0x000fe4000f8e00ff */
[----:B------:R-:W-:Y:S02]  /*0380*/  IMAD.U32 R3, RZ, RZ, UR5 ;  /* 0x00000005ff037e24 */ /* 0x000fe4000f8e00ff */
[----:B------:R-:W-:-:S05]  /*0390*/  IMAD.WIDE R2, R9, 0x4, R2 ;  /* 0x0000000409027825 */ /* 0x000fca00078e0202 */
[----:B------:R-:W2:Y:S04]  /*03a0*/  LDG.E R21, desc[UR10][R2.64+-0x20] ;  /* 0xffffe00a02157981 */ /* 0x000ea8000c1e1900 */
[----:B------:R-:W3:Y:S04]  /*03b0*/  LDG.E R23, desc[UR10][R2.64+-0x1c] ;  /* 0xffffe40a02177981 */ /* 0x000ee8000c1e1900 */
[----:B------:R-:W4:Y:S04]  /*03c0*/  LDG.E R25, desc[UR10][R2.64+-0x18] ;  /* 0xffffe80a02197981 */ /* 0x000f28000c1e1900 */
[----:B------:R-:W5:Y:S04]  /*03d0*/  LDG.E R27, desc[UR10][R2.64+-0x14] ;  /* 0xffffec0a021b7981 */ /* 0x000f68000c1e1900 */
        /* <DEDUP_REMOVED lines=11> */
[----:B------:R-:W5:Y:S01]  /*0490*/  LDG.E R20, desc[UR10][R2.64+0x1c] ;  /* 0x00001c0a02147981 */ /* 0x000f62000c1e1900 */
[----:B------:R-:W-:Y:S01]  /*04a0*/  VIADD R9, R9, 0x10 ;  /* 0x0000001009097836 */ /* 0x000fe20000000000 */
[----:B--2---:R-:W-:-:S04]  /*04b0*/  FSETP.GT.AND P3, PT, R21, R6, PT ;  /* 0x000000061500720b */ /* 0x004fc80003f64000 */
[----:B------:R-:W-:Y:S02]  /*04c0*/  FSEL R6, R21, R6, P3 ;  /* 0x0000000615067208 */ /* 0x000fe40001800000 */
[----:B------:R-:W-:Y:S02]  /*04d0*/  SEL R4, R7, R4, P3 ;  /* 0x0000000407047207 */ /* 0x000fe40001800000 */
[----:B---3--:R-:W-:-:S04]  /*04e0*/  FSETP.GT.AND P4, PT, R23, R6, PT ;  /* 0x000000061700720b */ /* 0x008fc80003f84000 */
[----:B------:R-:W-:-:S04]  /*04f0*/  FSEL R6, R23, R6, P4 ;  /* 0x0000000617067208 */ /* 0x000fc80002000000 */
[----:B----4-:R-:W-:-:S04]  /*0500*/  FSETP.GT.AND P5, PT, R25, R6, PT ;  /* 0x000000061900720b */ /* 0x010fc80003fa4000 */
[----:B------:R-:W-:Y:S01]  /*0510*/  FSEL R6, R25, R6, P5 ;  /* 0x0000000619067208 */ /* 0x000fe20002800000 */
[----:B------:R-:W-:-:S03]  /*0520*/  @P4 VIADD R4, R7, 0x1 ;  /* 0x0000000107044836 */ /* 0x000fc60000000000 */
[----:B-----5:R-:W-:-:S04]  /*0530*/  FSETP.GT.AND P6, PT, R27, R6, PT ;  /* 0x000000061b00720b */ /* 0x020fc80003fc4000 */
[----:B------:R-:W-:Y:S01]  /*0540*/  FSEL R6, R27, R6, P6 ;  /* 0x000000061b067208 */ /* 0x000fe20003000000 */
[----:B------:R-:W-:-:S03]  /*0550*/  @P5 VIADD R4, R7, 0x2 ;  /* 0x0000000207045836 */ /* 0x000fc60000000000 */
[----:B------:R-:W-:-:S04]  /*0560*/  FSETP.GT.AND P0, PT, R29, R6, PT ;  /* 0x000000061d00720b */ /* 0x000fc80003f04000 */
        /* <DEDUP_REMOVED lines=34> */
[----:B------:R-:W-:-:S08]  /*0790*/  @P3 VIADD R4, R7, 0xe ;  /* 0x0000000e07043836 */ /* 0x000fd00000000000 */
[C---:B------:R-:W-:Y:S02]  /*07a0*/  @P0 VIADD R4, R7.reuse, 0xf ;  /* 0x0000000f07040836 */ /* 0x040fe40000000000 */
[----:B------:R-:W-:-:S05]  /*07b0*/  VIADD R7, R7, 0x10 ;  /* 0x0000001007077836 */ /* 0x000fca0000000000 */
[----:B------:R-:W-:-:S13]  /*07c0*/  ISETP.NE.AND P1, PT, R7, R5, PT ;  /* 0x000000050700720c */ /* 0x000fda0003f25270 */
[----:B------:R-:W-:Y:S05]  /*07d0*/  @P1 BRA `(.L_x_10) ;  /* 0xfffffff800e41947 */ /* 0x000fea000383ffff */
.L_x_9:
[----:B------:R-:W-:Y:S05]  /*07e0*/  BRA.U !UP0, `(.L_x_8) ;  /* 0x00000005083c7547 */ /* 0x000fea000b800000 */
[----:B------:R-:W-:Y:S02]  /*07f0*/  UISETP.GE.U32.AND UP0, UPT, UR7, 0x8, UPT ;  /* 0x000000080700788c */ /* 0x000fe4000bf06070 */
[----:B------:R-:W-:-:S04]  /*0800*/  ULOP3.LUT UR5, UR6, 0x7, URZ, 0xc0, !UPT ;  /* 0x0000000706057892 */ /* 0x000fc8000f8ec0ff */
[----:B------:R-:W-:-:S03]  /*0810*/  UISETP.NE.AND UP1, UPT, UR5, URZ, UPT ;  /* 0x000000ff0500728c */ /* 0x000fc6000bf25270 */
[----:B------:R-:W-:Y:S08]  /*0820*/  BRA.U !UP0, `(.L_x_11) ;  /* 0x0000000108907547 */ /* 0x000ff0000b800000 */
[----:B------:R-:W0:Y:S01]  /*0830*/  LDC.64 R2, c[0x0][0x380] ;  /* 0x0000e000ff027b82 */ /* 0x000e220000000a00 */
[----:B------:R-:W-:-:S04]  /*0840*/  IMAD.IADD R7, R8, 0x1, R5 ;  /* 0x0000000108077824 */ /* 0x000fc800078e0205 */
[----:B0-----:R-:W-:-:S05]  /*0850*/  IMAD.WIDE R2, R7, 0x4, R2 ;  /* 0x0000000407027825 */ /* 0x001fca00078e0202 */
[----:B------:R-:W2:Y:S04]  /*0860*/  LDG.E R7, desc[UR10][R2.64] ;  /* 0x0000000a02077981 */ /* 0x000ea8000c1e1900 */
[----:B------:R-:W3:Y:S04]  /*0870*/  LDG.E R9, desc[UR10][R2.64+0x4] ;  /* 0x0000040a02097981 */ /* 0x000ee8000c1e1900 */
[----:B------:R-:W4:Y:S04]  /*0880*/  LDG.E R11, desc[UR10][R2.64+0x8] ;  /* 0x0000080a020b7981 */ /* 0x000f28000c1e1900 */
[----:B------:R-:W5:Y:S04]  /*0890*/  LDG.E R13, desc[UR10][R2.64+0xc] ;  /* 0x00000c0a020d7981 */ /* 0x000f68000c1e1900 */
[----:B------:R-:W5:Y:S04]  /*08a0*/  LDG.E R15, desc[UR10][R2.64+0x10] ;  /* 0x0000100a020f7981 */ /* 0x000f68000c1e1900 */
[----:B------:R-:W5:Y:S04]  /*08b0*/  LDG.E R17, desc[UR10][R2.64+0x14] ;  /* 0x0000140a02117981 */ /* 0x000f68000c1e1900 */
[----:B------:R-:W5:Y:S04]  /*08c0*/  LDG.E R19, desc[UR10][R2.64+0x18] ;  /* 0x0000180a02137981 */ /* 0x000f68000c1e1900 */
[----:B------:R-:W5:Y:S01]  /*08d0*/  LDG.E R21, desc[UR10][R2.64+0x1c] ;  /* 0x00001c0a02157981 */ /* 0x000f62000c1e1900 */
        /* <DEDUP_REMOVED lines=24> */
[----:B------:R-:W-:-:S07]  /*0a60*/  VIADD R5, R5, 0x8 ;  /* 0x0000000805057836 */ /* 0x000fce0000000000 */
.L_x_11:
        /* <DEDUP_REMOVED lines=22> */
[----:B------:R-:W-:-:S08]  /*0bd0*/  @P2 VIADD R4, R5, 0x2 ;  /* 0x0000000205042836 */ /* 0x000fd00000000000 */
[C---:B------:R-:W-:Y:S02]  /*0be0*/  @P3 VIADD R4, R5.reuse, 0x3 ;  /* 0x0000000305043836 */ /* 0x040fe40000000000 */
[----:B------:R-:W-:-:S07]  /*0bf0*/  VIADD R5, R5, 0x4 ;  /* 0x0000000405057836 */ /* 0x000fce0000000000 */
.L_x_12:
[----:B------:R-:W-:Y:S05]  /*0c00*/  BRA.U !UP1, `(.L_x_8) ;  /* 0x0000000109347547 */ /* 0x000fea000b800000 */
[----:B------:R-:W0:Y:S01]  /*0c10*/  LDC.64 R10, c[0x0][0x380] ;  /* 0x0000e000ff0a7b82 */ /* 0x000e220000000a00 */
[----:B------:R-:W-:Y:S01]  /*0c20*/  IMAD.IADD R7, R8, 0x1, R5 ;  /* 0x0000000108077824 */ /* 0x000fe200078e0205 */
[----:B------:R-:W-:-:S12]  /*0c30*/  UIADD3 UR4, UPT, UPT, -UR4, URZ, URZ ;  /* 0x000000ff04047290 */ /* 0x000fd8000fffe1ff */
.L_x_13:
[----:B0-----:R-:W-:-:S06]  /*0c40*/  IMAD.WIDE R2, R7, 0x4, R10 ;  /* 0x0000000407027825 */ /* 0x001fcc00078e020a */
[----:B------:R-:W2:Y:S01]  /*0c50*/  LDG.E R3, desc[UR10][R2.64] ;  /* 0x0000000a02037981 */ /* 0x000ea2000c1e1900 */
[----:B------:R-:W-:Y:S01]  /*0c60*/  UIADD3 UR4, UPT, UPT, UR4, 0x1, URZ ;  /* 0x0000000104047890 */ /* 0x000fe2000fffe0ff */
[----:B------:R-:W-:-:S03]  /*0c70*/  VIADD R7, R7, 0x1 ;  /* 0x0000000107077836 */ /* 0x000fc60000000000 */
[----:B------:R-:W-:Y:S01]  /*0c80*/  UISETP.NE.AND UP0, UPT, UR4, URZ, UPT ;  /* 0x000000ff0400728c */ /* 0x000fe2000bf05270 */
[----:B--2---:R-:W-:-:S04]  /*0c90*/  FSETP.GT.AND P0, PT, R3, R6, PT ;  /* 0x000000060300720b */ /* 0x004fc80003f04000 */
[C---:B------:R-:W-:Y:S01]  /*0ca0*/  SEL R4, R5.reuse, R4, P0 ;  /* 0x0000000405047207 */ /* 0x040fe20000000000 */
[----:B------:R-:W-:Y:S01]  /*0cb0*/  VIADD R5, R5, 0x1 ;  /* 0x0000000105057836 */ /* 0x000fe20000000000 */
[----:B------:R-:W-:Y:S02]  /*0cc0*/  FSEL R6, R3, R6, P0 ;  /* 0x0000000603067208 */ /* 0x000fe40000000000 */
[----:B------:R-:W-:Y:S05]  /*0cd0*/  BRA.U UP0, `(.L_x_13) ;  /* 0xfffffffd00d87547 */ /* 0x000fea000b83ffff */
.L_x_8:
[----:B------:R-:W0:Y:S02]  /*0ce0*/  LDC.64 R2, c[0x0][0x388] ;  /* 0x0000e200ff027b82 */ /* 0x000e240000000a00 */
[----:B0-----:R-:W-:-:S05]  /*0cf0*/  IMAD.WIDE R2, R0, 0x4, R2 ;  /* 0x0000000400027825 */ /* 0x001fca00078e0202 */
[----:B------:R-:W-:Y:S01]  /*0d00*/  STG.E desc[UR10][R2.64], R4 ;  /* 0x0000000402007986 */ /* 0x000fe2000c10190a */
[----:B------:R-:W-:Y:S05]  /*0d10*/  EXIT ;  /* 0x000000000000794d */ /* 0x000fea0003800000 */
.L_x_7:
[----:B------:R-:W0:Y:S01]  /*0d20*/  LDCU UR4, c[0x0][0x394] ;  /* 0x00007280ff0477ac */ /* 0x000e220008000800 */
[----:B------:R-:W-:Y:S01]  /*0d30*/  SHF.R.U32.HI R13, RZ, 0x2, R6 ;  /* 0x00000002ff0d7819 */ /* 0x000fe20000011606 */
[----:B------:R-:W-:Y:S03]  /*0d40*/  STG.E.64 desc[UR10][R2.64+0x8], R4 ;  /* 0x0000080402007986 */ /* 0x000fe6000c101b0a */
[----:B------:R-:W-:Y:S01]  /*0d50*/  LOP3.LUT R13, R13, R6, RZ, 0x3c, !PT ;  /* 0x000000060d0d7212 */ /* 0x000fe200078e3cff */
[----:B------:R-:W-:-:S04]  /*0d60*/  IMAD.SHL.U32 R6, R11, 0x10, RZ ;  /* 0x000000100b067824 */ /* 0x000fc800078e00ff */
[----:B------:R-:W-:-:S05]  /*0d70*/  IMAD.SHL.U32 R10, R13, 0x2, RZ ;  /* 0x000000020d0a7824 */ /* 0x000fca00078e00ff */
[----:B------:R-:W-:Y:S01]  /*0d80*/  LOP3.LUT R10, R13, R10, R6, 0x96, !PT ;  /* 0x0000000a0d0a7212 */ /* 0x000fe200078e9606 */
[----:B------:R-:W-:Y:S01]  /*0d90*/  VIADD R6, R8, 0xb0f8a ;  /* 0x000b0f8a08067836 */ /* 0x000fe20000000000 */
[----:B0-----:R-:W0:Y:S01]  /*0da0*/  I2F.U32.RP R12, UR4 ;  /* 0x00000004000c7d06 */ /* 0x001e220008209000 */
[----:B------:R-:W-:Y:S01]  /*0db0*/  IMAD.MOV.U32 R8, RZ, RZ, RZ ;  /* 0x000000ffff087224 */ /* 0x000fe200078e00ff */
[----:B------:R-:W-:Y:S02]  /*0dc0*/  LOP3.LUT R13, R10, R11, RZ, 0x3c, !PT ;  /* 0x0000000b0a0d7212 */ /* 0x000fe400078e3cff */
[----:B------:R-:W-:Y:S01]  /*0dd0*/  STG.E.64 desc[UR10][R2.64], R6 ;  /* 0x0000000602007986 */ /* 0x000fe2000c101b0a */
[----:B------:R-:W-:-:S03]  /*0de0*/  ISETP.NE.U32.AND P1, PT, RZ, UR4, PT ;  /* 0x00000004ff007c0c */ /* 0x000fc6000bf25070 */
[----:B0-----:R-:W0:Y:S02]  /*0df0*/  MUFU.RCP R12, R12 ;  /* 0x0000000c000c7308 */ /* 0x001e240000001000 */
[----:B0-----:R-:W-:Y:S02]  /*0e00*/  VIADD R9, R12, 0xffffffe ;  /* 0x0ffffffe0c097836 */ /* 0x001fe40000000000 */
[----:B------:R-:W-:-:S04]  /*0e10*/  IMAD.MOV.U32 R12, RZ, RZ, R11 ;  /* 0x000000ffff0c7224 */ /* 0x000fc800078e000b */
[----:B------:R-:W0:Y:S01]  /*0e20*/  F2I.FTZ.U32.TRUNC.NTZ R9, R9 ;  /* 0x0000000900097305 */ /* 0x000e22000021f000 */
[----:B------:R-:W-:Y:S01]  /*0e30*/  STG.E.64 desc[UR10][R2.64+0x10], R12 ;  /* 0x0000100c02007986 */ /* 0x000fe2000c101b0a */
[----:B0-----:R-:W-:-:S04]  /*0e40*/  IMAD.MOV R15, RZ, RZ, -R9 ;  /* 0x000000ffff0f7224 */ /* 0x001fc800078e0a09 */
[----:B------:R-:W-:-:S04]  /*0e50*/  IMAD R15, R15, UR4, RZ ;  /* 0x000000040f0f7c24 */ /* 0x000fc8000f8e02ff */
[----:B------:R-:W-:-:S04]  /*0e60*/  IMAD.HI.U32 R9, R9, R15, R8 ;  /* 0x0000000f09097227 */ /* 0x000fc800078e0008 */
[----:B------:R-:W-:-:S04]  /*0e70*/  IMAD.IADD R8, R13, 0x1, R6 ;  /* 0x000000010d087824 */ /* 0x000fc800078e0206 */
[----:B------:R-:W-:-:S04]  /*0e80*/  IMAD.HI.U32 R9, R9, R8, RZ ;  /* 0x0000000809097227 */ /* 0x000fc800078e00ff */
[----:B------:R-:W-:-:S04]  /*0e90*/  IMAD.MOV R9, RZ, RZ, -R9 ;  /* 0x000000ffff097224 */ /* 0x000fc800078e0a09 */
[----:B------:R-:W-:Y:S02]  /*0ea0*/  IMAD R15, R9, UR4, R8 ;  /* 0x00000004090f7c24 */ /* 0x000fe4000f8e0208 */
[----:B------:R-:W0:Y:S03]  /*0eb0*/  LDC.64 R8, c[0x0][0x388] ;  /* 0x0000e200ff087b82 */ /* 0x000e260000000a00 */
[----:B------:R-:W-:-:S13]  /*0ec0*/  ISETP.GE.U32.AND P0, PT, R15, UR4, PT ;  /* 0x000000040f007c0c */ /* 0x000fda000bf06070 */
[----:B------:R-:W-:-:S05]  /*0ed0*/  @P0 VIADD R15, R15, -UR4 ;  /* 0x800000040f0f0c36 */ /* 0x000fca0008000000 */
[----:B------:R-:W-:Y:S01]  /*0ee0*/  ISETP.GE.U32.AND P0, PT, R15, UR4, PT ;  /* 0x000000040f007c0c */ /* 0x000fe2000bf06070 */
[----:B0-----:R-:W-:-:S12]  /*0ef0*/  IMAD.WIDE R8, R0, 0x4, R8 ;  /* 0x0000000400087825 */ /* 0x001fd800078e0208 */
[----:B------:R-:W-:Y:S01]  /*0f00*/  @P0 VIADD R15, R15, -UR4 ;  /* 0x800000040f0f0c36 */ /* 0x000fe20008000000 */
[----:B------:R-:W-:-:S05]  /*0f10*/  @!P1 LOP3.LUT R15, RZ, UR4, RZ, 0x33, !PT ;  /* 0x00000004ff0f9c12 */ /* 0x000fca000f8e33ff */
[----:B------:R-:W-:Y:S01]  /*0f20*/  STG.E desc[UR10][R8.64], R15 ;  /* 0x0000000f08007986 */ /* 0x000fe2000c10190a */
[----:B------:R-:W-:Y:S05]  /*0f30*/  EXIT ;  /* 0x000000000000794d */ /* 0x000fea0003800000 */
.L_x_14:
        /* <DEDUP_REMOVED lines=12> */
.L_x_76:


//--------------------- .text._Z20boltzmannExplorationPfPiiifP17curandStateXORWOW --------------------------
	.section	.text._Z20boltzmannExplorationPfPiiifP17curandStateXORWOW,"ax",@progbits
	.align	128
        .global         _Z20boltzmannExplorationPfPiiifP17curandStateXORWOW
        .type           _Z20boltzmannExplorationPfPiiifP17curandStateXORWOW,@function
        .size           _Z20boltzmannExplorationPfPiiifP17curandStateXORWOW,(.L_x_74 - _Z20boltzmannExplorationPfPiiifP17curandStateXORWOW)
        .other          _Z20boltzmannExplorationPfPiiifP17curandStateXORWOW,@"STO_CUDA_ENTRY STV_DEFAULT"
_Z20boltzmannExplorationPfPiiifP17curandStateXORWOW:
.text._Z20boltzmannExplorationPfPiiifP17curandStateXORWOW:
        /* <DEDUP_REMOVED lines=8> */
[----:B------:R-:W0:Y:S01]  /*0080*/  LDCU UR5, c[0x0][0x394] ;  /* 0x00007280ff0577ac */ /* 0x000e220008000800 */
[----:B------:R-:W-:Y:S01]  /*0090*/  HFMA2 R9, -RZ, RZ, 0, 0 ;  /* 0x00000000ff097431 */ /* 0x000fe200000001ff */
[----:B------:R-:W1:Y:S01]  /*00a0*/  LDCU.64 UR12, c[0x0][0x358] ;  /* 0x00006b00ff0c77ac */ /* 0x000e620008000a00 */
[----:B0-----:R-:W-:-:S09]  /*00b0*/  UISETP.GE.AND UP0, UPT, UR5, 0x1, UPT ;  /* 0x000000010500788c */ /* 0x001fd2000bf06270 */
[----:B-1----:R-:W-:Y:S05]  /*00c0*/  BRA.U !UP0, `(.L_x_15) ;  /* 0x0000001d086c7547 */ /* 0x002fea000b800000 */
[----:B------:R-:W0:Y:S01]  /*00d0*/  LDC R0, c[0x0][0x398] ;  /* 0x0000e600ff007b82 */ /* 0x000e220000000800 */
[----:B------:R-:W-:Y:S02]  /*00e0*/  UISETP.GE.U32.AND UP0, UPT, UR5, 0x8, UPT ;  /* 0x000000080500788c */ /* 0x000fe4000bf06070 */
[----:B------:R-:W-:Y:S01]  /*00f0*/  IMAD R6, R7, UR5, RZ ;  /* 0x0000000507067c24 */ /* 0x000fe2000f8e02ff */
[----:B------:R-:W-:Y:S01]  /*0100*/  MOV R9, RZ ;  /* 0x000000ff00097202 */ /* 0x000fe20000000f00 */
[----:B------:R-:W-:Y:S01]  /*0110*/  ULOP3.LUT UR10, UR5, 0x7, URZ, 0xc0, !UPT ;  /* 0x00000007050a7892 */ /* 0x000fe2000f8ec0ff */
[----:B------:R-:W-:-:S04]  /*0120*/  UMOV UR4, URZ ;  /* 0x000000ff00047c82 */ /* 0x000fc80008000000 */
[----:B------:R-:W-:Y:S07]  /*0130*/  BRA.U !UP0, `(.L_x_16) ;  /* 0x0000000d08ac7547 */ /* 0x000fee000b800000 */
[----:B------:R-:W1:Y:S01]  /*0140*/  S2UR UR6, SR_CgaCtaId ;  /* 0x00000000000679c3 */ /* 0x000e620000008800 */
[----:B------:R-:W2:Y:S01]  /*0150*/  LDCU.64 UR8, c[0x0][0x380] ;  /* 0x00007000ff0877ac */ /* 0x000ea20008000a00 */
[----:B------:R-:W-:Y:S02]  /*0160*/  MOV R9, RZ ;  /* 0x000000ff00097202 */ /* 0x000fe40000000f00 */
[----:B------:R-:W-:Y:S01]  /*0170*/  MOV R15, R6 ;  /* 0x00000006000f7202 */ /* 0x000fe20000000f00 */
[----:B------:R-:W-:-:S03]  /*0180*/  ULOP3.LUT UR4, UR5, 0x7ffffff8, URZ, 0xc0, !UPT ;  /* 0x7ffffff805047892 */ /* 0x000fc6000f8ec0ff */
[----:B------:R-:W3:Y:S01]  /*0190*/  LDC R16, c[0x0][0x398] ;  /* 0x0000e600ff107b82 */ /* 0x000ee20000000800 */
[----:B------:R-:W-:Y:S01]  /*01a0*/  UMOV UR5, 0x400 ;  /* 0x0000040000057882 */ /* 0x000fe20000000000 */
[----:B--2---:R-:W-:Y:S02]  /*01b0*/  UIADD3 UR7, UP0, UPT, UR8, 0x10, URZ ;  /* 0x0000001008077890 */ /* 0x004fe4000ff1e0ff */
[----:B------:R-:W-:Y:S02]  /*01c0*/  UIADD3 UR8, UPT, UPT, -UR4, URZ, URZ ;  /* 0x000000ff04087290 */ /* 0x000fe4000fffe1ff */
[----:B-1----:R-:W-:Y:S02]  /*01d0*/  ULEA UR5, UR6, UR5, 0x18 ;  /* 0x0000000506057291 */ /* 0x002fe4000f8ec0ff */
[----:B------:R-:W-:Y:S02]  /*01e0*/  UIADD3.X UR6, UPT, UPT, URZ, UR9, URZ, UP0, !UPT ;  /* 0x00000009ff067290 */ /* 0x000fe400087fe4ff */
[----:B------:R-:W-:-:S12]  /*01f0*/  UIADD3 UR5, UPT, UPT, UR5, 0x10, URZ ;  /* 0x0000001005057890 */ /* 0x000fd8000fffe0ff */
.L_x_33:
[----:B------:R-:W-:Y:S02]  /*0200*/  MOV R10, UR7 ;  /* 0x00000007000a7c02 */ /* 0x000fe40008000f00 */
[----:B------:R-:W-:-:S03]  /*0210*/  MOV R11, UR6 ;  /* 0x00000006000b7c02 */ /* 0x000fc60008000f00 */
[----:B------:R-:W-:-:S05]  /*0220*/  IMAD.WIDE R10, R15, 0x4, R10 ;  /* 0x000000040f0a7825 */ /* 0x000fca00078e020a */
[----:B------:R-:W2:Y:S01]  /*0230*/  LDG.E R3, desc[UR12][R10.64+-0x10] ;  /* 0xfffff00c0a037981 */ /* 0x000ea2000c1e1900 */
[----:B-1-3--:R-:W1:Y:S01]  /*0240*/  MUFU.RCP R5, R16 ;  /* 0x0000001000057308 */ /* 0x00ae620000001000 */
[----:B------:R-:W-:Y:S01]  /*0250*/  BSSY.RECONVERGENT B2, `(.L_x_17) ;  /* 0x000000b000027945 */ /* 0x000fe20003800200 */
[----:B-1----:R-:W-:-:S04]  /*0260*/  FFMA R2, R5, -R16, 1 ;  /* 0x3f80000005027423 */ /* 0x002fc80000000810 */
[----:B------:R-:W-:Y:S02]  /*0270*/  FFMA R2, R5, R2, R5 ;  /* 0x0000000205027223 */ /* 0x000fe40000000005 */
[----:B--2---:R-:W1:Y:S02]  /*0280*/  FCHK P0, R3, R16 ;  /* 0x0000001003007302 */ /* 0x004e640000000000 */
[----:B------:R-:W-:-:S04]  /*0290*/  FFMA R5, R3, R2, RZ ;  /* 0x0000000203057223 */ /* 0x000fc800000000ff */
[----:B------:R-:W-:-:S04]  /*02a0*/  FFMA R4, R5, -R16, R3 ;  /* 0x8000001005047223 */ /* 0x000fc80000000003 */
[----:B------:R-:W-:Y:S01]  /*02b0*/  FFMA R2, R2, R4, R5 ;  /* 0x0000000402027223 */ /* 0x000fe20000000005 */
[----:B-1----:R-:W-:Y:S06]  /*02c0*/  @!P0 BRA `(.L_x_18) ;  /* 0x00000000000c8947 */ /* 0x002fec0003800000 */
[----:B------:R-:W-:-:S07]  /*02d0*/  MOV R8, 0x2f0 ;  /* 0x000002f000087802 */ /* 0x000fce0000000f00 */
[----:B0-----:R-:W-:Y:S05]  /*02e0*/  CALL.REL.NOINC `($__internal_0_$__cuda_sm3x_div_rn_noftz_f32_slowpath) ;  /* 0x0000001c00a47944 */ /* 0x001fea0003c00000 */
[----:B------:R-:W-:-:S07]  /*02f0*/  MOV R2, R4 ;  /* 0x0000000400027202 */ /* 0x000fce0000000f00 */
.L_x_18:
[----:B------:R-:W-:Y:S05]  /*0300*/  BSYNC.RECONVERGENT B2 ;  /* 0x0000000000027941 */ /* 0x000fea0003800200 */
.L_x_17:
[----:B------:R-:W2:Y:S01]  /*0310*/  LDG.E R12, desc[UR12][R10.64+-0xc] ;  /* 0xfffff40c0a0c7981 */ /* 0x000ea2000c1e1900 */
[----:B------:R-:W-:Y:S01]  /*0320*/  HFMA2 R3, -RZ, RZ, 0.96630859375, -0.0022525787353515625 ;  /* 0x3bbb989dff037431 */ /* 0x000fe200000001ff */
[----:B------:R-:W-:Y:S01]  /*0330*/  MOV R4, 0x437c0000 ;  /* 0x437c000000047802 */ /* 0x000fe20000000f00 */
[----:B------:R-:W-:Y:S01]  /*0340*/  MUFU.RCP R13, R16 ;  /* 0x00000010000d7308 */ /* 0x000fe20000001000 */
[----:B------:R-:W-:Y:S02]  /*0350*/  BSSY.RECONVERGENT B2, `(.L_x_19) ;  /* 0x0000016000027945 */ /* 0x000fe40003800200 */
[----:B------:R-:W-:-:S04]  /*0360*/  FFMA.SAT R3, R2, R3, 0.5 ;  /* 0x3f00000002037423 */ /* 0x000fc80000002003 */
[----:B------:R-:W-:-:S04]  /*0370*/  FFMA.RM R3, R3, R4, 12582913 ;  /* 0x4b40000103037423 */ /* 0x000fc80000004004 */
[C---:B------:R-:W-:Y:S01]  /*0380*/  FADD R5, R3.reuse, -12583039 ;  /* 0xcb40007f03057421 */ /* 0x040fe20000000000 */
[----:B------:R-:W-:-:S03]  /*0390*/  SHF.L.U32 R3, R3, 0x17, RZ ;  /* 0x0000001703037819 */ /* 0x000fc600000006ff */
[----:B------:R-:W-:-:S04]  /*03a0*/  FFMA R5, R2, 1.4426950216293334961, -R5 ;  /* 0x3fb8aa3b02057823 */ /* 0x000fc80000000805 */
[----:B------:R-:W-:-:S04]  /*03b0*/  FFMA R5, R2, 1.925963033500011079e-08, R5 ;  /* 0x32a5706002057823 */ /* 0x000fc80000000005 */
[----:B------:R-:W1:Y:S02]  /*03c0*/  MUFU.EX2 R2, R5 ;  /* 0x0000000500027308 */ /* 0x000e640000000800 */
[----:B-1----:R-:W-:Y:S01]  /*03d0*/  FMUL R4, R3, R2 ;  /* 0x0000000203047220 */ /* 0x002fe20000400000 */
[----:B------:R-:W-:-:S03]  /*03e0*/  FFMA R2, R13, -R16, 1 ;  /* 0x3f8000000d027423 */ /* 0x000fc60000000810 */
[----:B------:R-:W-:Y:S01]  /*03f0*/  FADD R9, R4, R9 ;  /* 0x0000000904097221 */ /* 0x000fe20000000000 */
[----:B------:R1:W-:Y:S01]  /*0400*/  STS [UR5+-0x10], R4 ;  /* 0xfffff004ff007988 */ /* 0x0003e20008000805 */
[----:B------:R-:W-:Y:S01]  /*0410*/  FFMA R2, R13, R2, R13 ;  /* 0x000000020d027223 */ /* 0x000fe2000000000d */
[----:B--2---:R-:W2:Y:S03]  /*0420*/  FCHK P0, R12, R16 ;  /* 0x000000100c007302 */ /* 0x004ea60000000000 */
[----:B------:R-:W-:-:S04]  /*0430*/  FFMA R3, R2, R12, RZ ;  /* 0x0000000c02037223 */ /* 0x000fc800000000ff */
[----:B------:R-:W-:-:S04]  /*0440*/  FFMA R8, R3, -R16, R12 ;  /* 0x8000001003087223 */ /* 0x000fc8000000000c */
[----:B------:R-:W-:Y:S01]  /*0450*/  FFMA R2, R2, R8, R3 ;  /* 0x0000000802027223 */ /* 0x000fe20000000003 */
[----:B-12---:R-:W-:Y:S06]  /*0460*/  @!P0 BRA `(.L_x_20) ;  /* 0x0000000000108947 */ /* 0x006fec0003800000 */
[----:B------:R-:W-:Y:S02]  /*0470*/  MOV R3, R12 ;  /* 0x0000000c00037202 */ /* 0x000fe40000000f00 */
[----:B------:R-:W-:-:S07]  /*0480*/  MOV R8, 0x4a0 ;  /* 0x000004a000087802 */ /* 0x000fce0000000f00 */
[----:B0-----:R-:W-:Y:S05]  /*0490*/  CALL.REL.NOINC `($__internal_0_$__cuda_sm3x_div_rn_noftz_f32_slowpath) ;  /* 0x0000001c00387944 */ /* 0x001fea0003c00000 */
[----:B------:R-:W-:-:S07]  /*04a0*/  MOV R2, R4 ;  /* 0x0000000400027202 */ /* 0x000fce0000000f00 */
.L_x_20:
[----:B------:R-:W-:Y:S05]  /*04b0*/  BSYNC.RECONVERGENT B2 ;  /* 0x0000000000027941 */ /* 0x000fea0003800200 */
.L_x_19:
        /* <DEDUP_REMOVED lines=26> */
.L_x_22:
[----:B------:R-:W-:Y:S05]  /*0660*/  BSYNC.RECONVERGENT B2 ;  /* 0x0000000000027941 */ /* 0x000fea0003800200 */
.L_x_21:
        /* <DEDUP_REMOVED lines=26> */
.L_x_24:
[----:B------:R-:W-:Y:S05]  /*0810*/  BSYNC.RECONVERGENT B2 ;  /* 0x0000000000027941 */ /* 0x000fea0003800200 */
.L_x_23:
        /* <DEDUP_REMOVED lines=26> */
.L_x_26:
[----:B------:R-:W-:Y:S05]  /*09c0*/  BSYNC.RECONVERGENT B2 ;  /* 0x0000000000027941 */ /* 0x000fea0003800200 */
.L_x_25:
        /* <DEDUP_REMOVED lines=15> */
[----:B------:R1:W-:Y:S01]  /*0ac0*/  STS [UR5], R4 ;  /* 0x00000004ff007988 */ /* 0x0003e20008000805 */
        /* <DEDUP_REMOVED lines=10> */
.L_x_28:
[----:B------:R-:W-:Y:S05]  /*0b70*/  BSYNC.RECONVERGENT B2 ;  /* 0x0000000000027941 */ /* 0x000fea0003800200 */
.L_x_27:
        /* <DEDUP_REMOVED lines=15> */
[----:B------:R1:W-:Y:S01]  /*0c70*/  STS [UR5+0x4], R4 ;  /* 0x00000404ff007988 */ /* 0x0003e20008000805 */
        /* <DEDUP_REMOVED lines=10> */
.L_x_30:
[----:B------:R-:W-:Y:S05]  /*0d20*/  BSYNC.RECONVERGENT B2 ;  /* 0x0000000000027941 */ /* 0x000fea0003800200 */
.L_x_29:
        /* <DEDUP_REMOVED lines=26> */
.L_x_32:
[----:B------:R-:W-:Y:S05]  /*0ed0*/  BSYNC.RECONVERGENT B2 ;  /* 0x0000000000027941 */ /* 0x000fea0003800200 */
.L_x_31:
[----:B------:R-:W-:Y:S01]  /*0ee0*/  HFMA2 R3, -RZ, RZ, 0.96630859375, -0.0022525787353515625 ;  /* 0x3bbb989dff037431 */ /* 0x000fe200000001ff */
[----:B------:R-:W-:Y:S01]  /*0ef0*/  MOV R4, 0x437c0000 ;  /* 0x437c000000047802 */ /* 0x000fe20000000f00 */
[----:B------:R-:W-:Y:S01]  /*0f00*/  UIADD3 UR8, UPT, UPT, UR8, 0x8, URZ ;  /* 0x0000000808087890 */ /* 0x000fe2000fffe0ff */
[----:B------:R-:W-:-:S03]  /*0f10*/  IADD3 R15, PT, PT, R15, 0x8, RZ ;  /* 0x000000080f0f7810 */ /* 0x000fc60007ffe0ff */
[----:B------:R-:W-:Y:S01]  /*0f20*/  UISETP.NE.AND UP0, UPT, UR8, URZ, UPT ;  /* 0x000000ff0800728c */ /* 0x000fe2000bf05270 */
[----:B------:R-:W-:-:S04]  /*0f30*/  FFMA.SAT R3, R2, R3, 0.5 ;  /* 0x3f00000002037423 */ /* 0x000fc80000002003 */
[----:B------:R-:W-:-:S04]  /*0f40*/  FFMA.RM R3, R3, R4, 12582913 ;  /* 0x4b40000103037423 */ /* 0x000fc80000004004 */
[C---:B------:R-:W-:Y:S01]  /*0f50*/  FADD R5, R3.reuse, -12583039 ;  /* 0xcb40007f03057421 */ /* 0x040fe20000000000 */
[----:B------:R-:W-:-:S03]  /*0f60*/  SHF.L.U32 R3, R3, 0x17, RZ ;  /* 0x0000001703037819 */ /* 0x000fc600000006ff */
[----:B------:R-:W-:-:S04]  /*0f70*/  FFMA R5, R2, 1.4426950216293334961, -R5 ;  /* 0x3fb8aa3b02057823 */ /* 0x000fc80000000805 */
[----:B------:R-:W-:-:S04]  /*0f80*/  FFMA R5, R2, 1.925963033500011079e-08, R5 ;  /* 0x32a5706002057823 */ /* 0x000fc80000000005 */
[----:B------:R-:W1:Y:S02]  /*0f90*/  MUFU.EX2 R2, R5 ;  /* 0x0000000500027308 */ /* 0x000e640000000800 */
[----:B-1----:R-:W-:-:S04]  /*0fa0*/  FMUL R2, R3, R2 ;  /* 0x0000000203027220 */ /* 0x002fc80000400000 */
[----:B------:R-:W-:Y:S01]  /*0fb0*/  FADD R9, R9, R2 ;  /* 0x0000000209097221 */ /* 0x000fe20000000000 */
[----:B------:R1:W-:Y:S01]  /*0fc0*/  STS [UR5+0xc], R2 ;  /* 0x00000c02ff007988 */ /* 0x0003e20008000805 */
[----:B------:R-:W-:Y:S01]  /*0fd0*/  UIADD3 UR5, UPT, UPT, UR5, 0x20, URZ ;  /* 0x0000002005057890 */ /* 0x000fe2000fffe0ff */
[----:B------:R-:W-:Y:S11]  /*0fe0*/  BRA.U UP0, `(.L_x_33) ;  /* 0xfffffff100847547 */ /* 0x000ff6000b83ffff */
.L_x_16:
[----:B------:R-:W-:-:S09]  /*0ff0*/  UISETP.NE.AND UP0, UPT, UR10, URZ, UPT ;  /* 0x000000ff0a00728c */ /* 0x000fd2000bf05270 */
[----:B------:R-:W-:Y:S05]  /*1000*/  BRA.U !UP0, `(.L_x_15) ;  /* 0x0000000d089c7547 */ /* 0x000fea000b800000 */
[----:B------:R-:W2:Y:S01]  /*1010*/  LDCU UR5, c[0x0][0x394] ;  /* 0x00007280ff0577ac */ /* 0x000ea20008000800 */
[----:B------:R-:W-:Y:S02]  /*1020*/  UISETP.GE.U32.AND UP0, UPT, UR10, 0x4, UPT ;  /* 0x000000040a00788c */ /* 0x000fe4000bf06070 */
[----:B--2---:R-:W-:-:S07]  /*1030*/  ULOP3.LUT UR5, UR5, 0x3, URZ, 0xc0, !UPT ;  /* 0x0000000305057892 */ /* 0x004fce000f8ec0ff */
[----:B------:R-:W-:Y:S05]  /*1040*/  BRA.U !UP0, `(.L_x_34) ;  /* 0x0000000508e07547 */ /* 0x000fea000b800000 */
[----:B------:R-:W2:Y:S01]  /*1050*/  LDC.64 R10, c[0x0][0x380] ;  /* 0x0000e000ff0a7b82 */ /* 0x000ea20000000a00 */
[----:B------:R-:W-:-:S07]  /*1060*/  IADD3 R3, PT, PT, R6, UR4, RZ ;  /* 0x0000000406037c10 */ /* 0x000fce000fffe0ff */
[----:B------:R-:W1:Y:S01]  /*1070*/  LDC R5, c[0x0][0x398] ;  /* 0x0000e600ff057b82 */ /* 0x000e620000000800 */
[----:B--2---:R-:W-:-:S05]  /*1080*/  IMAD.WIDE R10, R3, 0x4, R10 ;  /* 0x00000004030a7825 */ /* 0x004fca00078e020a */
[----:B------:R-:W2:Y:S01]  /*1090*/  LDG.E R8, desc[UR12][R10.64] ;  /* 0x0000000c0a087981 */ /* 0x000ea2000c1e1900 */
[----:B------:R-:W-:Y:S01]  /*10a0*/  BSSY.RECONVERGENT B2, `(.L_x_35) ;  /* 0x000000d000027945 */ /* 0x000fe20003800200 */
[----:B-1----:R-:W1:Y:S02]  /*10b0*/  MUFU.RCP R2, R5 ;  /* 0x0000000500027308 */ /* 0x002e640000001000 */
[----:B-1----:R-:W-:-:S04]  /*10c0*/  FFMA R3, R2, -R5, 1 ;  /* 0x3f80000002037423 */ /* 0x002fc80000000805 */
[----:B------:R-:W-:Y:S02]  /*10d0*/  FFMA R2, R2, R3, R2 ;  /* 0x0000000302027223 */ /* 0x000fe40000000002 */
[----:B--2---:R-:W1:Y:S02]  /*10e0*/  FCHK P0, R8, R5 ;  /* 0x0000000508007302 */ /* 0x004e640000000000 */
[----:B------:R-:W-:-:S04]  /*10f0*/  FFMA R3, R2, R8, RZ ;  /* 0x0000000802037223 */ /* 0x000fc800000000ff */
[----:B------:R-:W-:-:S04]  /*1100*/  FFMA R4, R3, -R5, R8 ;  /* 0x8000000503047223 */ /* 0x000fc80000000008 */
[----:B------:R-:W-:Y:S01]  /*1110*/  FFMA R2, R2, R4, R3 ;  /* 0x0000000402027223 */ /* 0x000fe20000000003 */
[----:B-1----:R-:W-:Y:S06]  /*1120*/  @!P0 BRA `(.L_x_36) ;  /* 0x0000000000108947 */ /* 0x002fec0003800000 */
[----:B------:R-:W-:Y:S02]  /*1130*/  MOV R3, R8 ;  /* 0x0000000800037202 */ /* 0x000fe40000000f00 */
[----:B------:R-:W-:-:S07]  /*1140*/  MOV R8, 0x1160 ;  /* 0x0000116000087802 */ /* 0x000fce0000000f00 */
[----:B0-----:R-:W-:Y:S05]  /*1150*/  CALL.REL.NOINC `($__internal_0_$__cuda_sm3x_div_rn_noftz_f32_slowpath) ;  /* 0x0000001000087944 */ /* 0x001fea0003c00000 */
[----:B------:R-:W-:-:S07]  /*1160*/  MOV R2, R4 ;  /* 0x0000000400027202 */ /* 0x000fce0000000f00 */
.L_x_36:
[----:B------:R-:W-:Y:S05]  /*1170*/  BSYNC.RECONVERGENT B2 ;  /* 0x0000000000027941 */ /* 0x000fea0003800200 */
.L_x_35:
[----:B------:R-:W2:Y:S01]  /*1180*/  LDG.E R12, desc[UR12][R10.64+0x4] ;  /* 0x0000040c0a0c7981 */ /* 0x000ea2000c1e1900 */
[----:B------:R-:W-:Y:S01]  /*1190*/  HFMA2 R3, -RZ, RZ, 0.96630859375, -0.0022525787353515625 ;  /* 0x3bbb989dff037431 */ /* 0x000fe200000001ff */
[----:B------:R-:W-:Y:S01]  /*11a0*/  MOV R4, 0x437c0000 ;  /* 0x437c000000047802 */ /* 0x000fe20000000f00 */
[----:B------:R-:W1:Y:S01]  /*11b0*/  LDC R13, c[0x0][0x398] ;  /* 0x0000e600ff0d7b82 */ /* 0x000e620000000800 */
[----:B------:R-:W-:Y:S01]  /*11c0*/  UMOV UR6, 0x400 ;  /* 0x0000040000067882 */ /* 0x000fe20000000000 */
[----:B------:R-:W-:Y:S01]  /*11d0*/  BSSY.RECONVERGENT B2, `(.L_x_37) ;  /* 0x000001a000027945 */ /* 0x000fe20003800200 */
[----:B------:R-:W-:-:S05]  /*11e0*/  FFMA.SAT R3, R2, R3, 0.5 ;  /* 0x3f00000002037423 */ /* 0x000fca0000002003 */
[----:B------:R-:W3:Y:S01]  /*11f0*/  S2UR UR7, SR_CgaCtaId ;  /* 0x00000000000779c3 */ /* 0x000ee20000008800 */
[----:B------:R-:W-:-:S04]  /*1200*/  FFMA.RM R3, R3, R4, 12582913 ;  /* 0x4b40000103037423 */ /* 0x000fc80000004004 */
[C---:B------:R-:W-:Y:S01]  /*1210*/  FADD R5, R3.reuse, -12583039 ;  /* 0xcb40007f03057421 */ /* 0x040fe20000000000 */
[----:B------:R-:W-:-:S03]  /*1220*/  SHF.L.U32 R3, R3, 0x17, RZ ;  /* 0x0000001703037819 */ /* 0x000fc600000006ff */
[----:B------:R-:W-:-:S04]  /*1230*/  FFMA R5, R2, 1.4426950216293334961, -R5 ;  /* 0x3fb8aa3b02057823 */ /* 0x000fc80000000805 */
[----:B------:R-:W-:Y:S01]  /*1240*/  FFMA R5, R2, 1.925963033500011079e-08, R5 ;  /* 0x32a5706002057823 */ /* 0x000fe20000000005 */
[----:B-1----:R-:W-:Y:S08]  /*1250*/  MUFU.RCP R8, R13 ;  /* 0x0000000d00087308 */ /* 0x002ff00000001000 */
[----:B------:R-:W1:Y:S01]  /*1260*/  MUFU.EX2 R2, R5 ;  /* 0x0000000500027308 */ /* 0x000e620000000800 */
[----:B---3--:R-:W-:-:S04]  /*1270*/  ULEA UR6, UR7, UR6, 0x18 ;  /* 0x0000000607067291 */ /* 0x008fc8000f8ec0ff */
[----:B------:R-:W-:Y:S01]  /*1280*/  ULEA UR6, UR4, UR6, 0x2 ;  /* 0x0000000604067291 */ /* 0x000fe2000f8e10ff */
[----:B-1----:R-:W-:Y:S01]  /*1290*/  FMUL R4, R3, R2 ;  /* 0x0000000203047220 */ /* 0x002fe20000400000 */
[----:B------:R-:W-:-:S03]  /*12a0*/  FFMA R3, R8, -R13, 1 ;  /* 0x3f80000008037423 */ /* 0x000fc6000000080d */
[----:B------:R-:W-:-:S04]  /*12b0*/  FADD R9, R9, R4 ;  /* 0x0000000409097221 */ /* 0x000fc80000000000 */
        /* <DEDUP_REMOVED lines=11> */
.L_x_38:
[----:B------:R-:W-:Y:S05]  /*1370*/  BSYNC.RECONVERGENT B2 ;  /* 0x0000000000027941 */ /* 0x000fea0003800200 */
.L_x_37:
[----:B------:R-:W2:Y:S01]  /*1380*/  LDG.E R12, desc[UR12][R10.64+0x8] ;  /* 0x0000080c0a0c7981 */ /* 0x000ea2000c1e1900 */
[----:B------:R-:W-:Y:S01]  /*1390*/  HFMA2 R3, -RZ, RZ, 0.96630859375, -0.0022525787353515625 ;  /* 0x3bbb989dff037431 */ /* 0x000fe200000001ff */
[----:B------:R-:W-:Y:S01]  /*13a0*/  MOV R4, 0x437c0000 ;  /* 0x437c000000047802 */ /* 0x000fe20000000f00 */
[----:B------:R-:W1:Y:S01]  /*13b0*/  LDC R13, c[0x0][0x398] ;  /* 0x0000e600ff0d7b82 */ /* 0x000e620000000800 */
[----:B------:R-:W-:Y:S02]  /*13c0*/  BSSY.RECONVERGENT B2, `(.L_x_39) ;  /* 0x0000017000027945 */ /* 0x000fe40003800200 */
[----:B------:R-:W-:-:S04]  /*13d0*/  FFMA.SAT R3, R2, R3, 0.5 ;  /* 0x3f00000002037423 */ /* 0x000fc80000002003 */
[----:B------:R-:W-:-:S04]  /*13e0*/  FFMA.RM R3, R3, R4, 12582913 ;  /* 0x4b40000103037423 */ /* 0x000fc80000004004 */
[C---:B------:R-:W-:Y:S01]  /*13f0*/  FADD R5, R3.reuse, -12583039 ;  /* 0xcb40007f03057421 */ /* 0x040fe20000000000 */
[----:B------:R-:W-:-:S03]  /*1400*/  SHF.L.U32 R3, R3, 0x17, RZ ;  /* 0x0000001703037819 */ /* 0x000fc600000006ff */
[----:B------:R-:W-:-:S04]  /*1410*/  FFMA R5, R2, 1.4426950216293334961, -R5 ;  /* 0x3fb8aa3b02057823 */ /* 0x000fc80000000805 */
[----:B------:R-:W-:Y:S01]  /*1420*/  FFMA R5, R2, 1.925963033500011079e-08, R5 ;  /* 0x32a5706002057823 */ /* 0x000fe20000000005 */
[----:B-1----:R-:W-:Y:S08]  /*1430*/  MUFU.RCP R8, R13 ;  /* 0x0000000d00087308 */ /* 0x002ff00000001000 */
        /* <DEDUP_REMOVED lines=15> */
.L_x_40:
[----:B------:R-:W-:Y:S05]  /*1530*/  BSYNC.RECONVERGENT B2 ;  /* 0x0000000000027941 */ /* 0x000fea0003800200 */
.L_x_39:
        /* <DEDUP_REMOVED lines=27> */
.L_x_42:
[----:B------:R-:W-:Y:S05]  /*16f0*/  BSYNC.RECONVERGENT B2 ;  /* 0x0000000000027941 */ /* 0x000fea0003800200 */
.L_x_41:
[----:B------:R-:W-:Y:S01]  /*1700*/  HFMA2 R3, -RZ, RZ, 0.96630859375, -0.0022525787353515625 ;  /* 0x3bbb989dff037431 */ /* 0x000fe200000001ff */
[----:B------:R-:W-:Y:S01]  /*1710*/  MOV R4, 0x437c0000 ;  /* 0x437c000000047802 */ /* 0x000fe20000000f00 */
[----:B------:R-:W-:-:S03]  /*1720*/  UIADD3 UR4, UPT, UPT, UR4, 0x4, URZ ;  /* 0x0000000404047890 */ /* 0x000fc6000fffe0ff */
        /* <DEDUP_REMOVED lines=9> */
[----:B------:R2:W-:Y:S06]  /*17c0*/  STS [UR6+0xc], R2 ;  /* 0x00000c02ff007988 */ /* 0x0005ec0008000806 */
.L_x_34:
[----:B------:R-:W-:-:S09]  /*17d0*/  UISETP.NE.AND UP0, UPT, UR5, URZ, UPT ;  /* 0x000000ff0500728c */ /* 0x000fd2000bf05270 */
[----:B------:R-:W-:Y:S05]  /*17e0*/  BRA.U !UP0, `(.L_x_15) ;  /* 0x0000000508a47547 */ /* 0x000fea000b800000 */
[----:B------:R-:W-:-:S09]  /*17f0*/  UISETP.NE.AND UP0, UPT, UR5, 0x1, UPT ;  /* 0x000000010500788c */ /* 0x000fd2000bf05270 */
[----:B------:R-:W-:Y:S05]  /*1800*/  BRA.U !UP0, `(.L_x_43) ;  /* 0x0000000508007547 */ /* 0x000fea000b800000 */
[----:B------:R-:W3:Y:S01]  /*1810*/  LDC.64 R10, c[0x0][0x380] ;  /* 0x0000e000ff0a7b82 */ /* 0x000ee20000000a00 */
[----:B------:R-:W-:-:S07]  /*1820*/  IADD3 R3, PT, PT, R6, UR4, RZ ;  /* 0x0000000406037c10 */ /* 0x000fce000fffe0ff */
[----:B------:R-:W1:Y:S01]  /*1830*/  LDC R5, c[0x0][0x398] ;  /* 0x0000e600ff057b82 */ /* 0x000e620000000800 */
[----:B---3--:R-:W-:-:S05]  /*1840*/  IMAD.WIDE R10, R3, 0x4, R10 ;  /* 0x00000004030a7825 */ /* 0x008fca00078e020a */
[----:B------:R-:W3:Y:S01]  /*1850*/  LDG.E R8, desc[UR12][R10.64] ;  /* 0x0000000c0a087981 */ /* 0x000ee2000c1e1900 */
[----:B------:R-:W-:Y:S01]  /*1860*/  BSSY.RECONVERGENT B2, `(.L_x_44) ;  /* 0x000000d000027945 */ /* 0x000fe20003800200 */
[----:B-12---:R-:W1:Y:S02]  /*1870*/  MUFU.RCP R2, R5 ;  /* 0x0000000500027308 */ /* 0x006e640000001000 */
[----:B-1----:R-:W-:-:S04]  /*1880*/  FFMA R3, R2, -R5, 1 ;  /* 0x3f80000002037423 */ /* 0x002fc80000000805 */
[----:B------:R-:W-:Y:S02]  /*1890*/  FFMA R2, R2, R3, R2 ;  /* 0x0000000302027223 */ /* 0x000fe40000000002 */
[----:B---3--:R-:W1:Y:S02]  /*18a0*/  FCHK P0, R8, R5 ;  /* 0x0000000508007302 */ /* 0x008e640000000000 */
        /* <DEDUP_REMOVED lines=8> */
.L_x_45:
[----:B------:R-:W-:Y:S05]  /*1930*/  BSYNC.RECONVERGENT B2 ;  /* 0x0000000000027941 */ /* 0x000fea0003800200 */
.L_x_44:
        /* <DEDUP_REMOVED lines=31> */
.L_x_47:
[----:B------:R-:W-:Y:S05]  /*1b30*/  BSYNC.RECONVERGENT B2 ;  /* 0x0000000000027941 */ /* 0x000fea0003800200 */
.L_x_46:
        /* <DEDUP_REMOVED lines=13> */
.L_x_43:
[----:B------:R-:W4:Y:S02]  /*1c10*/  LDCU UR6, c[0x0][0x394] ;  /* 0x00007280ff0677ac */ /* 0x000f240008000800 */
[----:B----4-:R-:W-:-:S04]  /*1c20*/  ULOP3.LUT UR6, UR6, 0x1, URZ, 0xc0, !UPT ;  /* 0x0000000106067892 */ /* 0x010fc8000f8ec0ff */
[----:B------:R-:W-:-:S09]  /*1c30*/  UISETP.NE.U32.AND UP0, UPT, UR6, 0x1, UPT ;  /* 0x000000010600788c */ /* 0x000fd2000bf05070 */
[----:B------:R-:W-:Y:S05]  /*1c40*/  BRA.U UP0, `(.L_x_15) ;  /* 0x00000001008c7547 */ /* 0x000fea000b800000 */
[----:B------:R-:W4:Y:S01]  /*1c50*/  LDC.64 R4, c[0x0][0x380] ;  /* 0x0000e000ff047b82 */ /* 0x000f220000000a00 */
[----:B------:R-:W-:-:S07]  /*1c60*/  IADD3 R3, PT, PT, R6, UR4, RZ ;  /* 0x0000000406037c10 */ /* 0x000fce000fffe0ff */
[----:B------:R-:W1:Y:S01]  /*1c70*/  LDC R11, c[0x0][0x398] ;  /* 0x0000e600ff0b7b82 */ /* 0x000e620000000800 */
[----:B----4-:R-:W-:-:S06]  /*1c80*/  IMAD.WIDE R4, R3, 0x4, R4 ;  /* 0x0000000403047825 */ /* 0x010fcc00078e0204 */
[----:B------:R-:W4:Y:S01]  /*1c90*/  LDG.E R4, desc[UR12][R4.64] ;  /* 0x0000000c04047981 */ /* 0x000f22000c1e1900 */
[----:B------:R-:W-:Y:S01]  /*1ca0*/  BSSY.RECONVERGENT B2, `(.L_x_48) ;  /* 0x000000d000027945 */ /* 0x000fe20003800200 */
[----:B-123--:R-:W1:Y:S02]  /*1cb0*/  MUFU.RCP R2, R11 ;  /* 0x0000000b00027308 */ /* 0x00ee640000001000 */
[----:B-1----:R-:W-:-:S04]  /*1cc0*/  FFMA R3, R2, -R11, 1 ;  /* 0x3f80000002037423 */ /* 0x002fc8000000080b */
[----:B------:R-:W-:Y:S02]  /*1cd0*/  FFMA R2, R2, R3, R2 ;  /* 0x0000000302027223 */ /* 0x000fe40000000002 */
[----:B----4-:R-:W1:Y:S02]  /*1ce0*/  FCHK P0, R4, R11 ;  /* 0x0000000b04007302 */ /* 0x010e640000000000 */
        /* <DEDUP_REMOVED lines=8> */
.L_x_49:
[----:B------:R-:W-:Y:S05]  /*1d70*/  BSYNC.RECONVERGENT B2 ;  /* 0x0000000000027941 */ /* 0x000fea0003800200 */
.L_x_48:
[----:B------:R-:W-:Y:S01]  /*1d80*/  HFMA2 R3, -RZ, RZ, 0.96630859375, -0.0022525787353515625 ;  /* 0x3bbb989dff037431 */ /* 0x000fe200000001ff */
[----:B------:R-:W-:Y:S01]  /*1d90*/  MOV R5, 0x437c0000 ;  /* 0x437c000000057802 */ /* 0x000fe20000000f00 */
[----:B------:R-:W1:Y:S01]  /*1da0*/  S2UR UR7, SR_CgaCtaId ;  /* 0x00000000000779c3 */ /* 0x000e620000008800 */
[----:B------:R-:W-:Y:S02]  /*1db0*/  UMOV UR6, 0x400 ;  /* 0x0000040000067882 */ /* 0x000fe40000000000 */
[----:B0-----:R-:W-:-:S04]  /*1dc0*/  FFMA.SAT R0, R2, R3, 0.5 ;  /* 0x3f00000002007423 */ /* 0x001fc80000002003 */
[----:B------:R-:W-:-:S04]  /*1dd0*/  FFMA.RM R0, R0, R5, 12582913 ;  /* 0x4b40000100007423 */ /* 0x000fc80000004005 */
[C---:B------:R-:W-:Y:S01]  /*1de0*/  FADD R3, R0.reuse, -12583039 ;  /* 0xcb40007f00037421 */ /* 0x040fe20000000000 */
[----:B------:R-:W-:-:S03]  /*1df0*/  SHF.L.U32 R0, R0, 0x17, RZ ;  /* 0x0000001700007819 */ /* 0x000fc600000006ff */
[----:B------:R-:W-:-:S04]  /*1e00*/  FFMA R3, R2, 1.4426950216293334961, -R3 ;  /* 0x3fb8aa3b02037823 */ /* 0x000fc80000000803 */
[----:B------:R-:W-:Y:S01]  /*1e10*/  FFMA R3, R2, 1.925963033500011079e-08, R3 ;  /* 0x32a5706002037823 */ /* 0x000fe20000000003 */
[----:B-1----:R-:W-:-:S04]  /*1e20*/  ULEA UR6, UR7, UR6, 0x18 ;  /* 0x0000000607067291 */ /* 0x002fc8000f8ec0ff */
[----:B------:R-:W-:Y:S01]  /*1e30*/  ULEA UR6, UR4, UR6, 0x2 ;  /* 0x0000000604067291 */ /* 0x000fe2000f8e10ff */
[----:B------:R-:W0:Y:S02]  /*1e40*/  MUFU.EX2 R3, R3 ;  /* 0x0000000300037308 */ /* 0x000e240000000800 */
[----:B0-----:R-:W-:-:S04]  /*1e50*/  FMUL R0, R0, R3 ;  /* 0x0000000300007220 */ /* 0x001fc80000400000 */
[----:B------:R-:W-:Y:S02]  /*1e60*/  FADD R9, R9, R0 ;  /* 0x0000000009097221 */ /* 0x000fe40000000000 */
[----:B------:R4:W-:Y:S05]  /*1e70*/  STS [UR6], R0 ;  /* 0x00000000ff007988 */ /* 0x0009ea0008000806 */
.L_x_15:
[----:B------:R-:W5:Y:S08]  /*1e80*/  LDC.64 R4, c[0x0][0x3a0] ;  /* 0x0000e800ff047b82 */ /* 0x000f700000000a00 */
[----:B------:R-:W4:Y:S01]  /*1e90*/  LDC R8, c[0x0][0x394] ;  /* 0x0000e500ff087b82 */ /* 0x000f220000000800 */
[----:B-----5:R-:W-:-:S05]  /*1ea0*/  IMAD.WIDE R4, R7, 0x30, R4 ;  /* 0x0000003007047825 */ /* 0x020fca00078e0204 */
[----:B------:R-:W0:Y:S04]  /*1eb0*/  LDG.E.64 R12, desc[UR12][R4.64] ;  /* 0x0000000c040c7981 */ /* 0x000e28000c1e1b00 */
[----:B-123--:R-:W2:Y:S04]  /*1ec0*/  LDG.E.64 R2, desc[UR12][R4.64+0x10] ;  /* 0x0000100c04027981 */ /* 0x00eea8000c1e1b00 */
[----:B------:R-:W3:Y:S01]  /*1ed0*/  LDG.E.64 R10, desc[UR12][R4.64+0x8] ;  /* 0x0000080c040a7981 */ /* 0x000ee2000c1e1b00 */
[----:B----4-:R-:W-:Y:S02]  /*1ee0*/  ISETP.GE.AND P0, PT, R8, 0x1, PT ;  /* 0x000000010800780c */ /* 0x010fe40003f06270 */
[----:B0-----:R-:W-:-:S02]  /*1ef0*/  SHF.R.U32.HI R0, RZ, 0x2, R13 ;  /* 0x00000002ff007819 */ /* 0x001fc4000001160d */
[----:B------:R-:W-:Y:S02]  /*1f00*/  IADD3 R12, PT, PT, R12, 0x587c5, RZ ;  /* 0x000587c50c0c7810 */ /* 0x000fe40007ffe0ff */
[----:B------:R-:W-:Y:S02]  /*1f10*/  LOP3.LUT R0, R0, R13, RZ, 0x3c, !PT ;  /* 0x0000000d00007212 */ /* 0x000fe400078e3cff */
[----:B--2---:R-:W-:Y:S02]  /*1f20*/  SHF.L.U32 R13, R3, 0x4, RZ ;  /* 0x00000004030d7819 */ /* 0x004fe400000006ff */
[C---:B------:R-:W-:Y:S02]  /*1f30*/  SHF.L.U32 R6, R0.reuse, 0x1, RZ ;  /* 0x0000000100067819 */ /* 0x040fe400000006ff */
[----:B------:R-:W-:Y:S02]  /*1f40*/  MOV R15, R2 ;  /* 0x00000002000f7202 */ /* 0x000fe40000000f00 */
[----:B------:R-:W-:-:S02]  /*1f50*/  LOP3.LUT R6, R0, R6, R13, 0x96, !PT ;  /* 0x0000000600067212 */ /* 0x000fc400078e960d */
[-C--:B------:R-:W-:Y:S02]  /*1f60*/  MOV R16, R3.reuse ;  /* 0x0000000300107202 */ /* 0x080fe40000000f00 */
[----:B------:R-:W-:Y:S02]  /*1f70*/  LOP3.LUT R17, R6, R3, RZ, 0x3c, !PT ;  /* 0x0000000306117212 */ /* 0x000fe400078e3cff */
[----:B---3--:R-:W-:Y:S02]  /*1f80*/  MOV R14, R11 ;  /* 0x0000000b000e7202 */ /* 0x008fe40000000f00 */
[----:B------:R-:W-:Y:S01]  /*1f90*/  MOV R13, R10 ;  /* 0x0000000a000d7202 */ /* 0x000fe20000000f00 */
[----:B------:R0:W-:Y:S04]  /*1fa0*/  STG.E.64 desc[UR12][R4.64+0x10], R16 ;  /* 0x0000101004007986 */ /* 0x0001e8000c101b0c */
[----:B------:R0:W-:Y:S04]  /*1fb0*/  STG.E.64 desc[UR12][R4.64+0x8], R14 ;  /* 0x0000080e04007986 */ /* 0x0001e8000c101b0c */
[----:B------:R0:W-:Y:S01]  /*1fc0*/  STG.E.64 desc[UR12][R4.64], R12 ;  /* 0x0000000c04007986 */ /* 0x0001e2000c101b0c */
[----:B------:R-:W-:Y:S05]  /*1fd0*/  @!P0 EXIT ;  /* 0x000000000000894d */ /* 0x000fea0003800000 */
[----:B------:R-:W1:Y:S01]  /*1fe0*/  S2UR UR5, SR_CgaCtaId ;  /* 0x00000000000579c3 */ /* 0x000e620000008800 */
[----:B------:R-:W-:Y:S01]  /*1ff0*/  HFMA2 R3, -RZ, RZ, 0.1171875, 0 ;  /* 0x2f800000ff037431 */ /* 0x000fe200000001ff */
[----:B0-----:R-:W-:Y:S01]  /*2000*/  IADD3 R12, PT, PT, R17, R12, RZ ;  /* 0x0000000c110c7210 */ /* 0x001fe20007ffe0ff */
[----:B------:R-:W-:Y:S01]  /*2010*/  HFMA2 R5, -RZ, RZ, 0, 0 ;  /* 0x00000000ff057431 */ /* 0x000fe200000001ff */
[----:B------:R-:W-:Y:S01]  /*2020*/  BSSY.RECONVERGENT B0, `(.L_x_50) ;  /* 0x0000011000007945 */ /* 0x000fe20003800200 */
[----:B------:R-:W-:Y:S01]  /*2030*/  MOV R0, RZ ;  /* 0x000000ff00007202 */ /* 0x000fe20000000f00 */
[----:B------:R-:W-:Y:S01]  /*2040*/  UMOV UR4, 0x400 ;  /* 0x0000040000047882 */ /* 0x000fe20000000000 */
[----:B------:R-:W-:Y:S01]  /*2050*/  I2FP.F32.U32 R12, R12 ;  /* 0x0000000c000c7245 */ /* 0x000fe20000201000 */
[----:B------:R-:W0:Y:S04]  /*2060*/  LDCU UR6, c[0x0][0x394] ;  /* 0x00007280ff0677ac */ /* 0x000e280008000800 */
[----:B------:R-:W-:-:S04]  /*2070*/  FFMA R12, R12, R3, 1.1641532182693481445e-10 ;  /* 0x2f0000000c0c7423 */ /* 0x000fc80000000003 */
[----:B------:R-:W-:Y:S01]  /*2080*/  FMUL R9, R12, R9 ;  /* 0x000000090c097220 */ /* 0x000fe20000400000 */
[----:B-1----:R-:W-:-:S12]  /*2090*/  ULEA UR4, UR5, UR4, 0x18 ;  /* 0x0000000405047291 */ /* 0x002fd8000f8ec0ff */
.L_x_52:
[----:B------:R-:W-:-:S05]  /*20a0*/  LEA R2, R5, UR4, 0x2 ;  /* 0x0000000405027c11 */ /* 0x000fca000f8e10ff */
[----:B------:R-:W1:Y:S02]  /*20b0*/  LDS R3, [R2] ;  /* 0x0000000002037984 */ /* 0x000e640000000800 */
[----:B-1----:R-:W-:-:S05]  /*20c0*/  FADD R0, R3, R0 ;  /* 0x0000000003007221 */ /* 0x002fca0000000000 */
[----:B------:R-:W-:-:S13]  /*20d0*/  FSETP.GTU.AND P0, PT, R9, R0, PT ;  /* 0x000000000900720b */ /* 0x000fda0003f0c000 */
[----:B------:R-:W-:Y:S05]  /*20e0*/  @!P0 BRA `(.L_x_51) ;  /* 0x0000000000108947 */ /* 0x000fea0003800000 */
[----:B------:R-:W-:-:S04]  /*20f0*/  IADD3 R5, PT, PT, R5, 0x1, RZ ;  /* 0x0000000105057810 */ /* 0x000fc80007ffe0ff */
[----:B0-----:R-:W-:-:S13]  /*2100*/  ISETP.NE.AND P0, PT, R5, UR6, PT ;  /* 0x0000000605007c0c */ /* 0x001fda000bf05270 */
[----:B------:R-:W-:Y:S05]  /*2110*/  @P0 BRA `(.L_x_52) ;  /* 0xfffffffc00e00947 */ /* 0x000fea000383ffff */
[----:B------:R-:W-:Y:S05]  /*2120*/  EXIT ;  /* 0x000000000000794d */ /* 0x000fea0003800000 */
.L_x_51:
[----:B0-----:R-:W-:Y:S05]  /*2130*/  BSYNC.RECONVERGENT B0 ;  /* 0x0000000000007941 */ /* 0x001fea0003800200 */
.L_x_50:
[----:B------:R-:W0:Y:S02]  /*2140*/  LDC.64 R2, c[0x0][0x388] ;  /* 0x0000e200ff027b82 */ /* 0x000e240000000a00 */
[----:B0-----:R-:W-:-:S05]  /*2150*/  IMAD.WIDE R2, R7, 0x4, R2 ;  /* 0x0000000407027825 */ /* 0x001fca00078e0202 */
[----:B------:R-:W-:Y:S01]  /*2160*/  STG.E desc[UR12][R2.64], R5 ;  /* 0x0000000502007986 */ /* 0x000fe2000c10190c */
[----:B------:R-:W-:Y:S05]  /*2170*/  EXIT ;  /* 0x000000000000794d */ /* 0x000fea0003800000 */
        .weak           $__internal_0_$__cuda_sm3x_div_rn_noftz_f32_slowpath
        .type           $__internal_0_$__cuda_sm3x_div_rn_noftz_f32_slowpath,@function
        .size           $__internal_0_$__cuda_sm3x_div_rn_noftz_f32_slowpath,(.L_x_74 - $__internal_0_$__cuda_sm3x_div_rn_noftz_f32_slowpath)
$__internal_0_$__cuda_sm3x_div_rn_noftz_f32_slowpath:
[----:B------:R-:W-:Y:S01]  /*2180*/  SHF.R.U32.HI R5, RZ, 0x17, R0 ;  /* 0x00000017ff057819 */ /* 0x000fe20000011600 */
[----:B------:R-:W-:Y:S01]  /*2190*/  BSSY.RECONVERGENT B0, `(.L_x_53) ;  /* 0x0000063000007945 */ /* 0x000fe20003800200 */
[----:B------:R-:W-:Y:S02]  /*21a0*/  SHF.R.U32.HI R2, RZ, 0x17, R3 ;  /* 0x00000017ff027819 */ /* 0x000fe40000011603 */
[----:B------:R-:W-:Y:S02]  /*21b0*/  LOP3.LUT R5, R5, 0xff, RZ, 0xc0, !PT ;  /* 0x000000ff05057812 */ /* 0x000fe400078ec0ff */
[----:B------:R-:W-:Y:S02]  /*21c0*/  LOP3.LUT R2, R2, 0xff, RZ, 0xc0, !PT ;  /* 0x000000ff02027812 */ /* 0x000fe400078ec0ff */
[----:B------:R-:W-:Y:S02]  /*21d0*/  IADD3 R12, PT, PT, R5, -0x1, RZ ;  /* 0xffffffff050c7810 */ /* 0x000fe40007ffe0ff */
[----:B------:R-:W-:-:S02]  /*21e0*/  IADD3 R13, PT, PT, R2, -0x1, RZ ;  /* 0xffffffff020d7810 */ /* 0x000fc40007ffe0ff */
[----:B------:R-:W-:Y:S02]  /*21f0*/  ISETP.GT.U32.AND P0, PT, R12, 0xfd, PT ;  /* 0x000000fd0c00780c */ /* 0x000fe40003f04070 */
[----:B------:R-:W-:Y:S02]  /*2200*/  MOV R14, R0 ;  /* 0x00000000000e7202 */ /* 0x000fe40000000f00 */
[----:B------:R-:W-:-:S13]  /*2210*/  ISETP.GT.U32.OR P0, PT, R13, 0xfd, P0 ;  /* 0x000000fd0d00780c */ /* 0x000fda0000704470 */
[----:B------:R-:W-:Y:S01]  /*2220*/  @!P0 MOV R4, RZ ;  /* 0x000000ff00048202 */ /* 0x000fe20000000f00 */
[----:B------:R-:W-:Y:S06]  /*2230*/  @!P0 BRA `(.L_x_54) ;  /* 0x00000000005c8947 */ /* 0x000fec0003800000 */
[----:B------:R-:W-:Y:S02]  /*2240*/  FSETP.GTU.FTZ.AND P0, PT, |R3|, +INF , PT ;  /* 0x7f8000000300780b */ /* 0x000fe40003f1c200 */
[----:B------:R-:W-:-:S04]  /*2250*/  FSETP.GTU.FTZ.AND P1, PT, |R0|, +INF , PT ;  /* 0x7f8000000000780b */ /* 0x000fc80003f3c200 */
[----:B------:R-:W-:-:S13]  /*2260*/  PLOP3.LUT P0, PT, P0, P1, PT, 0xf8, 0x8f ;  /* 0x00000000008f781c */ /* 0x000fda0000703f70 */
[----:B------:R-:W-:Y:S05]  /*2270*/  @P0 BRA `(.L_x_55) ;  /* 0x00000004004c0947 */ /* 0x000fea0003800000 */
[----:B------:R-:W-:-:S13]  /*2280*/  LOP3.LUT P0, RZ, R14, 0x7fffffff, R3, 0xc8, !PT ;  /* 0x7fffffff0eff7812 */ /* 0x000fda000780c803 */
[----:B------:R-:W-:Y:S05]  /*2290*/  @!P0 BRA `(.L_x_56) ;  /* 0x00000004003c8947 */ /* 0x000fea0003800000 */
[C---:B------:R-:W-:Y:S02]  /*22a0*/  FSETP.NEU.FTZ.AND P2, PT, |R3|.reuse, +INF , PT ;  /* 0x7f8000000300780b */ /* 0x040fe40003f5d200 */
[----:B------:R-:W-:Y:S02]  /*22b0*/  FSETP.NEU.FTZ.AND P1, PT, |R0|, +INF , PT ;  /* 0x7f8000000000780b */ /* 0x000fe40003f3d200 */
[----:B------:R-:W-:-:S11]  /*22c0*/  FSETP.NEU.FTZ.AND P0, PT, |R3|, +INF , PT ;  /* 0x7f8000000300780b */ /* 0x000fd60003f1d200 */
[----:B------:R-:W-:Y:S05]  /*22d0*/  @!P1 BRA !P2, `(.L_x_56) ;  /* 0x00000004002c9947 */ /* 0x000fea0005000000 */
[----:B------:R-:W-:-:S04]  /*22e0*/  LOP3.LUT P2, RZ, R3, 0x7fffffff, RZ, 0xc0, !PT ;  /* 0x7fffffff03ff7812 */ /* 0x000fc8000784c0ff */
[----:B------:R-:W-:-:S13]  /*22f0*/  PLOP3.LUT P1, PT, P1, P2, PT, 0x2f, 0xf2 ;  /* 0x0000000000f2781c */ /* 0x000fda0000f24577 */
[----:B------:R-:W-:Y:S05]  /*2300*/  @P1 BRA `(.L_x_57) ;  /* 0x0000000400181947 */ /* 0x000fea0003800000 */
[----:B------:R-:W-:-:S04]  /*2310*/  LOP3.LUT P1, RZ, R14, 0x7fffffff, RZ, 0xc0, !PT ;  /* 0x7fffffff0eff7812 */ /* 0x000fc8000782c0ff */
[----:B------:R-:W-:-:S13]  /*2320*/  PLOP3.LUT P0, PT, P0, P1, PT, 0x2f, 0xf2 ;  /* 0x0000000000f2781c */ /* 0x000fda0000702577 */
[----:B------:R-:W-:Y:S05]  /*2330*/  @P0 BRA `(.L_x_58) ;  /* 0x0000000400000947 */ /* 0x000fea0003800000 */
[----:B------:R-:W-:Y:S02]  /*2340*/  ISETP.GE.AND P0, PT, R13, RZ, PT ;  /* 0x000000ff0d00720c */ /* 0x000fe40003f06270 */
[----:B------:R-:W-:-:S11]  /*2350*/  ISETP.GE.AND P1, PT, R12, RZ, PT ;  /* 0x000000ff0c00720c */ /* 0x000fd60003f26270 */
[----:B------:R-:W-:Y:S01]  /*2360*/  @P0 MOV R4, RZ ;  /* 0x000000ff00040202 */ /* 0x000fe20000000f00 */
[----:B------:R-:W-:Y:S01]  /*2370*/  @!P0 FFMA R3, R3, 1.84467440737095516160e+19, RZ ;  /* 0x5f80000003038823 */ /* 0x000fe200000000ff */
[----:B------:R-:W-:Y:S01]  /*2380*/  @!P0 MOV R4, 0xffffffc0 ;  /* 0xffffffc000048802 */ /* 0x000fe20000000f00 */
[----:B------:R-:W-:-:S03]  /*2390*/  @!P1 FFMA R14, R0, 1.84467440737095516160e+19, RZ ;  /* 0x5f800000000e9823 */ /* 0x000fc600000000ff */
[----:B------:R-:W-:-:S07]  /*23a0*/  @!P1 IADD3 R4, PT, PT, R4, 0x40, RZ ;  /* 0x0000004004049810 */ /* 0x000fce0007ffe0ff */
.L_x_54:
[----:B------:R-:W-:Y:S01]  /*23b0*/  LEA R13, R5, 0xc0800000, 0x17 ;  /* 0xc0800000050d7811 */ /* 0x000fe200078eb8ff */
[----:B------:R-:W-:Y:S03]  /*23c0*/  BSSY.RECONVERGENT B1, `(.L_x_59) ;  /* 0x0000036000017945 */ /* 0x000fe60003800200 */
[----:B------:R-:W-:Y:S02]  /*23d0*/  IADD3 R18, PT, PT, -R13, R14, RZ ;  /* 0x0000000e0d127210 */ /* 0x000fe40007ffe1ff */
[----:B------:R-:W-:Y:S02]  /*23e0*/  IADD3 R14, PT, PT, R2, -0x7f, RZ ;  /* 0xffffff81020e7810 */ /* 0x000fe40007ffe0ff */
[----:B------:R-:W0:Y:S01]  /*23f0*/  MUFU.RCP R12, R18 ;  /* 0x00000012000c7308 */ /* 0x000e220000001000 */
[----:B------:R-:W-:Y:S01]  /*2400*/  FADD.FTZ R13, -R18, -RZ ;  /* 0x800000ff120d7221 */ /* 0x000fe20000010100 */
[C---:B------:R-:W-:Y:S01]  /*2410*/  IADD3 R5, PT, PT, R14.reuse, 0x7f, -R5 ;  /* 0x0000007f0e057810 */ /* 0x040fe20007ffe805 */
[----:B------:R-:W-:-:S03]  /*2420*/  IMAD R2, R14, -0x800000, R3 ;  /* 0xff8000000e027824 */ /* 0x000fc600078e0203 */
[----:B------:R-:W-:Y:S01]  /*2430*/  IADD3 R5, PT, PT, R5, R4, RZ ;  /* 0x0000000405057210 */ /* 0x000fe20007ffe0ff */
[----:B0-----:R-:W-:-:S04]  /*2440*/  FFMA R17, R12, R13, 1 ;  /* 0x3f8000000c117423 */ /* 0x001fc8000000000d */
[----:B------:R-:W-:-:S04]  /*2450*/  FFMA R17, R12, R17, R12 ;  /* 0x000000110c117223 */ /* 0x000fc8000000000c */
[----:B------:R-:W-:-:S04]  /*2460*/  FFMA R12, R2, R17, RZ ;  /* 0x00000011020c7223 */ /* 0x000fc800000000ff */
[----:B------:R-:W-:-:S04]  /*2470*/  FFMA R3, R13, R12, R2 ;  /* 0x0000000c0d037223 */ /* 0x000fc80000000002 */
[----:B------:R-:W-:-:S04]  /*2480*/  FFMA R12, R17, R3, R12 ;  /* 0x00000003110c7223 */ /* 0x000fc8000000000c */
[----:B------:R-:W-:-:S04]  /*2490*/  FFMA R13, R13, R12, R2 ;  /* 0x0000000c0d0d7223 */ /* 0x000fc80000000002 */
[----:B------:R-:W-:-:S05]  /*24a0*/  FFMA R2, R17, R13, R12 ;  /* 0x0000000d11027223 */ /* 0x000fca000000000c */
[----:B------:R-:W-:-:S04]  /*24b0*/  SHF.R.U32.HI R3, RZ, 0x17, R2 ;  /* 0x00000017ff037819 */ /* 0x000fc80000011602 */
[----:B------:R-:W-:-:S04]  /*24c0*/  LOP3.LUT R4, R3, 0xff, RZ, 0xc0, !PT ;  /* 0x000000ff03047812 */ /* 0x000fc800078ec0ff */
[----:B------:R-:W-:-:S04]  /*24d0*/  IADD3 R3, PT, PT, R4, R5, RZ ;  /* 0x0000000504037210 */ /* 0x000fc80007ffe0ff */
[----:B------:R-:W-:-:S04]  /*24e0*/  IADD3 R4, PT, PT, R3, -0x1, RZ ;  /* 0xffffffff03047810 */ /* 0x000fc80007ffe0ff */
[----:B------:R-:W-:-:S13]  /*24f0*/  ISETP.GE.U32.AND P0, PT, R4, 0xfe, PT ;  /* 0x000000fe0400780c */ /* 0x000fda0003f06070 */
[----:B------:R-:W-:Y:S05]  /*2500*/  @!P0 BRA `(.L_x_60) ;  /* 0x0000000000808947 */ /* 0x000fea0003800000 */
[----:B------:R-:W-:-:S13]  /*2510*/  ISETP.GT.AND P0, PT, R3, 0xfe, PT ;  /* 0x000000fe0300780c */ /* 0x000fda0003f04270 */
[----:B------:R-:W-:Y:S05]  /*2520*/  @P0 BRA `(.L_x_61) ;  /* 0x00000000006c0947 */ /* 0x000fea0003800000 */
[----:B------:R-:W-:-:S13]  /*2530*/  ISETP.GE.AND P0, PT, R3, 0x1, PT ;  /* 0x000000010300780c */ /* 0x000fda0003f06270 */
[----:B------:R-:W-:Y:S05]  /*2540*/  @P0 BRA `(.L_x_62) ;  /* 0x0000000000740947 */ /* 0x000fea0003800000 */
[----:B------:R-:W-:Y:S02]  /*2550*/  ISETP.GE.AND P0, PT, R3, -0x18, PT ;  /* 0xffffffe80300780c */ /* 0x000fe40003f06270 */
[----:B------:R-:W-:-:S11]  /*2560*/  LOP3.LUT R2, R2, 0x80000000, RZ, 0xc0, !PT ;  /* 0x8000000002027812 */ /* 0x000fd600078ec0ff */
[----:B------:R-:W-:Y:S05]  /*2570*/  @!P0 BRA `(.L_x_62) ;  /* 0x0000000000688947 */ /* 0x000fea0003800000 */
[CCC-:B------:R-:W-:Y:S01]  /*2580*/  FFMA.RZ R4, R17.reuse, R13.reuse, R12.reuse ;  /* 0x0000000d11047223 */ /* 0x1c0fe2000000c00c */
[CCC-:B------:R-:W-:Y:S01]  /*2590*/  FFMA.RP R5, R17.reuse, R13.reuse, R12.reuse ;  /* 0x0000000d11057223 */ /* 0x1c0fe2000000800c */
[----:B------:R-:W-:Y:S01]  /*25a0*/  FFMA.RM R14, R17, R13, R12 ;  /* 0x0000000d110e7223 */ /* 0x000fe2000000400c */
[C---:B------:R-:W-:Y:S02]  /*25b0*/  IADD3 R12, PT, PT, R3.reuse, 0x20, RZ ;  /* 0x00000020030c7810 */ /* 0x040fe40007ffe0ff */
[----:B------:R-:W-:Y:S02]  /*25c0*/  LOP3.LUT R4, R4, 0x7fffff, RZ, 0xc0, !PT ;  /* 0x007fffff04047812 */ /* 0x000fe400078ec0ff */
[C---:B------:R-:W-:Y:S02]  /*25d0*/  ISETP.NE.AND P2, PT, R3.reuse, RZ, PT ;  /* 0x000000ff0300720c */ /* 0x040fe40003f45270 */
[----:B------:R-:W-:Y:S02]  /*25e0*/  LOP3.LUT R13, R4, 0x800000, RZ, 0xfc, !PT ;  /* 0x00800000040d7812 */ /* 0x000fe400078efcff */
[----:B------:R-:W-:-:S02]  /*25f0*/  ISETP.NE.AND P1, PT, R3, RZ, PT ;  /* 0x000000ff0300720c */ /* 0x000fc40003f25270 */
[----:B------:R-:W-:Y:S02]  /*2600*/  IADD3 R3, PT, PT, -R3, RZ, RZ ;  /* 0x000000ff03037210 */ /* 0x000fe40007ffe1ff */
[----:B------:R-:W-:Y:S02]  /*2610*/  SHF.L.U32 R12, R13, R12, RZ ;  /* 0x0000000c0d0c7219 */ /* 0x000fe400000006ff */
[----:B------:R-:W-:Y:S02]  /*2620*/  FSETP.NEU.FTZ.AND P0, PT, R5, R14, PT ;  /* 0x0000000e0500720b */ /* 0x000fe40003f1d000 */
[----:B------:R-:W-:Y:S02]  /*2630*/  SEL R4, R3, RZ, P2 ;  /* 0x000000ff03047207 */ /* 0x000fe40001000000 */
[----:B------:R-:W-:Y:S02]  /*2640*/  ISETP.NE.AND P1, PT, R12, RZ, P1 ;  /* 0x000000ff0c00720c */ /* 0x000fe40000f25270 */
[----:B------:R-:W-:-:S02]  /*2650*/  SHF.R.U32.HI R4, RZ, R4, R13 ;  /* 0x00000004ff047219 */ /* 0x000fc4000001160d */
[----:B------:R-:W-:Y:S02]  /*2660*/  PLOP3.LUT P0, PT, P0, P1, PT, 0xf8, 0x8f ;  /* 0x00000000008f781c */ /* 0x000fe40000703f70 */
[----:B------:R-:W-:Y:S02]  /*2670*/  SHF.R.U32.HI R3, RZ, 0x1, R4 ;  /* 0x00000001ff037819 */ /* 0x000fe40000011604 */
[----:B------:R-:W-:-:S04]  /*2680*/  SEL R12, RZ, 0x1, !P0 ;  /* 0x00000001ff0c7807 */ /* 0x000fc80004000000 */
[----:B------:R-:W-:-:S04]  /*2690*/  LOP3.LUT R5, R12, 0x1, R3, 0xf8, !PT ;  /* 0x000000010c057812 */ /* 0x000fc800078ef803 */
[----:B------:R-:W-:-:S04]  /*26a0*/  LOP3.LUT R4, R5, R4, RZ, 0xc0, !PT ;  /* 0x0000000405047212 */ /* 0x000fc800078ec0ff */
[----:B------:R-:W-:-:S04]  /*26b0*/  IADD3 R3, PT, PT, R3, R4, RZ ;  /* 0x0000000403037210 */ /* 0x000fc80007ffe0ff */
[----:B------:R-:W-:Y:S01]  /*26c0*/  LOP3.LUT R2, R3, R2, RZ, 0xfc, !PT ;  /* 0x0000000203027212 */ /* 0x000fe200078efcff */
[----:B------:R-:W-:Y:S06]  /*26d0*/  BRA `(.L_x_62) ;  /* 0x0000000000107947 */ /* 0x000fec0003800000 */
.L_x_61:
[----:B------:R-:W-:-:S04]  /*26e0*/  LOP3.LUT R2, R2, 0x80000000, RZ, 0xc0, !PT ;  /* 0x8000000002027812 */ /* 0x000fc800078ec0ff */
[----:B------:R-:W-:Y:S01]  /*26f0*/  LOP3.LUT R2, R2, 0x7f800000, RZ, 0xfc, !PT ;  /* 0x7f80000002027812 */ /* 0x000fe200078efcff */
[----:B------:R-:W-:Y:S06]  /*2700*/  BRA `(.L_x_62) ;  /* 0x0000000000047947 */ /* 0x000fec0003800000 */
.L_x_60:
[----:B------:R-:W-:-:S07]  /*2710*/  LEA R2, R5, R2, 0x17 ;  /* 0x0000000205027211 */ /* 0x000fce00078eb8ff */
.L_x_62:
[----:B------:R-:W-:Y:S05]  /*2720*/  BSYNC.RECONVERGENT B1 ;  /* 0x0000000000017941 */ /* 0x000fea0003800200 */
.L_x_59:
[----:B------:R-:W-:Y:S05]  /*2730*/  BRA `(.L_x_63) ;  /* 0x0000000000207947 */ /* 0x000fea0003800000 */
.L_x_58:
[----:B------:R-:W-:-:S04]  /*2740*/  LOP3.LUT R2, R14, 0x80000000, R3, 0x48, !PT ;  /* 0x800000000e027812 */ /* 0x000fc800078e4803 */
[----:B------:R-:W-:Y:S01]  /*2750*/  LOP3.LUT R2, R2, 0x7f800000, RZ, 0xfc, !PT ;  /* 0x7f80000002027812 */ /* 0x000fe200078efcff */
[----:B------:R-:W-:Y:S06]  /*2760*/  BRA `(.L_x_63) ;  /* 0x0000000000147947 */ /* 0x000fec0003800000 */
.L_x_57:
[----:B------:R-:W-:Y:S01]  /*2770*/  LOP3.LUT R2, R14, 0x80000000, R3, 0x48, !PT ;  /* 0x800000000e027812 */ /* 0x000fe200078e4803 */
[----:B------:R-:W-:Y:S06]  /*2780*/  BRA `(.L_x_63) ;  /* 0x00000000000c7947 */ /* 0x000fec0003800000 */
.L_x_56:
[----:B------:R-:W0:Y:S01]  /*2790*/  MUFU.RSQ R2, -QNAN ;  /* 0xffc0000000027908 */ /* 0x000e220000001400 */
[----:B------:R-:W-:Y:S05]  /*27a0*/  BRA `(.L_x_63) ;  /* 0x0000000000047947 */ /* 0x000fea0003800000 */
.L_x_55:
[----:B------:R-:W-:-:S07]  /*27b0*/  FADD.FTZ R2, R3, R0 ;  /* 0x0000000003027221 */ /* 0x000fce0000010000 */
.L_x_63:
[----:B------:R-:W-:Y:S05]  /*27c0*/  BSYNC.RECONVERGENT B0 ;  /* 0x0000000000007941 */ /* 0x000fea0003800200 */
.L_x_53:
[----:B------:R-:W-:Y:S01]  /*27d0*/  HFMA2 R3, -RZ, RZ, 0, 0 ;  /* 0x00000000ff037431 */ /* 0x000fe200000001ff */
[----:B0-----:R-:W-:Y:S02]  /*27e0*/  MOV R4, R2 ;  /* 0x0000000200047202 */ /* 0x001fe40000000f00 */
[----:B------:R-:W-:-:S04]  /*27f0*/  MOV R2, R8 ;  /* 0x0000000800027202 */ /* 0x000fc80000000f00 */
[----:B------:R-:W-:Y:S05]  /*2800*/  RET.REL.NODEC R2 `(_Z20boltzmannExplorationPfPiiifP17curandStateXORWOW) ;  /* 0xffffffd402fc7950 */ /* 0x000fea0003c3ffff */
.L_x_64:
        /* <DEDUP_REMOVED lines=15> */
.L_x_74:


//--------------------- .text._Z10initCurandP17curandStateXORWOWm --------------------------
	.section	.text._Z10initCurandP17curandStateXORWOWm,"ax",@progbits
	.align	128
        .global         _Z10initCurandP17curandStateXORWOWm
        .type           _Z10initCurandP17curandStateXORWOWm,@function
        .size           _Z10initCurandP17curandStateXORWOWm,(.L_x_78 - _Z10initCurandP17curandStateXORWOWm)
        .other          _Z10initCurandP17curandStateXORWOWm,@"STO_CUDA_ENTRY STV_DEFAULT"
_Z10initCurandP17curandStateXORWOWm:
.text._Z10initCurandP17curandStateXORWOWm:
[----:B------:R-:W-:Y:S01]  /*0000*/  LDC R1, c[0x0][0x37c] ;  /* 0x0000df00ff017b82 */ /* 0x000fe20000000800 */
[----:B------:R-:W0:Y:S07]  /*0010*/  S2R R13, SR_TID.X ;  /* 0x00000000000d7919 */ /* 0x000e2e0000002100 */
[----:B------:R-:W1:Y:S01]  /*0020*/  LDC.64 R2, c[0x0][0x388] ;  /* 0x0000e200ff027b82 */ /* 0x000e620000000a00 */
[----:B------:R-:W2:Y:S01]  /*0030*/  LDCU.64 UR4, c[0x0][0x358] ;  /* 0x00006b00ff0477ac */ /* 0x000ea20008000a00 */
[----:B------:R-:W-:Y:S06]  /*0040*/  BSSY.RECONVERGENT B0, `(.L_x_65) ;  /* 0x00000e5000007945 */ /* 0x000fec0003800200 */
[----:B------:R-:W0:Y:S08]  /*0050*/  S2UR UR6, SR_CTAID.X ;  /* 0x00000000000679c3 */ /* 0x000e300000002500 */
[----:B------:R-:W0:Y:S08]  /*0060*/  LDC R4, c[0x0][0x360] ;  /* 0x0000d800ff047b82 */ /* 0x000e300000000800 */
[----:B------:R-:W3:Y:S01]  /*0070*/  LDC.64 R6, c[0x0][0x380] ;  /* 0x0000e000ff067b82 */ /* 0x000ee20000000a00 */
[----:B-1----:R-:W-:-:S02]  /*0080*/  LOP3.LUT R0, R2, 0xaad26b49, RZ, 0x3c, !PT ;  /* 0xaad26b4902007812 */ /* 0x002fc400078e3cff */
[----:B------:R-:W-:-:S03]  /*0090*/  LOP3.LUT R2, R3, 0xf7dcefdd, RZ, 0x3c, !PT ;  /* 0xf7dcefdd03027812 */ /* 0x000fc600078e3cff */
[----:B------:R-:W-:Y:S02]  /*00a0*/  IMAD R0, R0, 0x4182bed5, RZ ;  /* 0x4182bed500007824 */ /* 0x000fe400078e02ff */
[----:B------:R-:W-:Y:S02]  /*00b0*/  IMAD R3, R2, -0x658354e5, RZ ;  /* 0x9a7cab1b02037824 */ /* 0x000fe400078e02ff */
[C---:B------:R-:W-:Y:S01]  /*00c0*/  VIADD R5, R0.reuse, 0x75bcd15 ;  /* 0x075bcd1500057836 */ /* 0x040fe20000000000 */
[C---:B------:R-:W-:Y:S01]  /*00d0*/  LOP3.LUT R8, R0.reuse, 0x159a55e5, RZ, 0x3c, !PT ;  /* 0x159a55e500087812 */ /* 0x040fe200078e3cff */
[----:B------:R-:W-:Y:S01]  /*00e0*/  VIADD R11, R0, 0x583f19 ;  /* 0x00583f19000b7836 */ /* 0x000fe20000000000 */
[C---:B------:R-:W-:Y:S01]  /*00f0*/  LOP3.LUT R10, R3.reuse, 0x5491333, RZ, 0x3c, !PT ;  /* 0x05491333030a7812 */ /* 0x040fe200078e3cff */
[----:B------:R-:W-:Y:S02]  /*0100*/  VIADD R9, R3, 0x1f123bb5 ;  /* 0x1f123bb503097836 */ /* 0x000fe40000000000 */
[----:B0-----:R-:W-:Y:S01]  /*0110*/  IMAD R13, R4, UR6, R13 ;  /* 0x00000006040d7c24 */ /* 0x001fe2000f8e020d */
[----:B------:R-:W-:-:S04]  /*0120*/  IADD3 R4, PT, PT, R0, 0x64f0c9, R3 ;  /* 0x0064f0c900047810 */ /* 0x000fc80007ffe003 */
[C---:B------:R-:W-:Y:S01]  /*0130*/  ISETP.NE.AND P0, PT, R13.reuse, RZ, PT ;  /* 0x000000ff0d00720c */ /* 0x040fe20003f05270 */
[----:B---3--:R-:W-:-:S05]  /*0140*/  IMAD.WIDE R6, R13, 0x30, R6 ;  /* 0x000000300d067825 */ /* 0x008fca00078e0206 */
[----:B--2---:R0:W-:Y:S04]  /*0150*/  STG.E.64 desc[UR4][R6.64], R4 ;  /* 0x0000000406007986 */ /* 0x0041e8000c101b04 */
[----:B------:R0:W-:Y:S04]  /*0160*/  STG.E.64 desc[UR4][R6.64+0x8], R8 ;  /* 0x0000080806007986 */ /* 0x0001e8000c101b04 */
[----:B------:R0:W-:Y:S01]  /*0170*/  STG.E.64 desc[UR4][R6.64+0x10], R10 ;  /* 0x0000100a06007986 */ /* 0x0001e2000c101b04 */
[----:B------:R-:W-:Y:S05]  /*0180*/  @!P0 BRA `(.L_x_66) ;  /* 0x0000000c00408947 */ /* 0x000fea0003800000 */
[----:B------:R-:W-:Y:S01]  /*0190*/  SHF.R.S32.HI R0, RZ, 0x1f, R13 ;  /* 0x0000001fff007819 */ /* 0x000fe2000001140d */
[----:B------:R-:W-:-:S07]  /*01a0*/  IMAD.MOV.U32 R12, RZ, RZ, RZ ;  /* 0x000000ffff0c7224 */ /* 0x000fce00078e00ff */
.L_x_72:
[----:B-1----:R-:W-:Y:S01]  /*01b0*/  LOP3.LUT R2, R13, 0x3, RZ, 0xc0, !PT ;  /* 0x000000030d027812 */ /* 0x002fe200078ec0ff */
[----:B------:R-:W-:Y:S03]  /*01c0*/  BSSY.RECONVERGENT B1, `(.L_x_67) ;  /* 0x00000c6000017945 */ /* 0x000fe60003800200 */
[----:B------:R-:W-:-:S04]  /*01d0*/  ISETP.NE.U32.AND P0, PT, R2, RZ, PT ;  /* 0x000000ff0200720c */ /* 0x000fc80003f05070 */
[----:B------:R-:W-:-:S13]  /*01e0*/  ISETP.NE.AND.EX P0, PT, RZ, RZ, PT, P0 ;  /* 0x000000ffff00720c */ /* 0x000fda0003f05300 */
[----:B------:R-:W-:Y:S05]  /*01f0*/  @!P0 BRA `(.L_x_68) ;  /* 0x0000000c00088947 */ /* 0x000fea0003800000 */
[----:B0-----:R-:W0:Y:S01]  /*0200*/  LDC.64 R8, c[0x4][RZ] ;  /* 0x01000000ff087b82 */ /* 0x001e220000000a00 */
[----:B------:R-:W-:Y:S02]  /*0210*/  IMAD.MOV.U32 R14, RZ, RZ, RZ ;  /* 0x000000ffff0e7224 */ /* 0x000fe400078e00ff */
[----:B0-----:R-:W-:-:S07]  /*0220*/  IMAD.WIDE.U32 R8, R12, 0xc80, R8 ;  /* 0x00000c800c087825 */ /* 0x001fce00078e0008 */
.L_x_71:
[----:B-1----:R-:W-:Y:S01]  /*0230*/  IMAD.MOV.U32 R15, RZ, RZ, RZ ;  /* 0x000000ffff0f7224 */ /* 0x002fe200078e00ff */
[----:B------:R-:W-:Y:S01]  /*0240*/  CS2R R2, SRZ ;  /* 0x0000000000027805 */ /* 0x000fe2000001ff00 */
[----:B------:R-:W-:Y:S01]  /*0250*/  IMAD.MOV.U32 R17, RZ, RZ, RZ ;  /* 0x000000ffff117224 */ /* 0x000fe200078e00ff */
[----:B------:R-:W-:-:S07]  /*0260*/  CS2R R4, SRZ ;  /* 0x0000000000047805 */ /* 0x000fce000001ff00 */
.L_x_70:
[----:B------:R-:W-:-:S05]  /*0270*/  IMAD.WIDE.U32 R10, R17, 0x4, R6 ;  /* 0x00000004110a7825 */ /* 0x000fca00078e0006 */
[----:B------:R0:W5:Y:S01]  /*0280*/  LDG.E R16, desc[UR4][R10.64+0x4] ;  /* 0x000004040a107981 */ /* 0x000162000c1e1900 */
[----:B------:R-:W-:-:S07]  /*0290*/  IMAD.MOV.U32 R19, RZ, RZ, RZ ;  /* 0x000000ffff137224 */ /* 0x000fce00078e00ff */
.L_x_69:
[----:B-----5:R-:W-:Y:S01]  /*02a0*/  SHF.R.U32.HI R24, RZ, R19, R16 ;  /* 0x00000013ff187219 */ /* 0x020fe20000011610 */
[----:B0-----:R-:W-:-:S03]  /*02b0*/  IMAD.SHL.U32 R10, R17, 0x20, RZ ;  /* 0x00000020110a7824 */ /* 0x001fc600078e00ff */
[----:B------:R-:W-:Y:S01]  /*02c0*/  LOP3.LUT R11, R24, 0x1, RZ, 0xc0, !PT ;  /* 0x00000001180b7812 */ /* 0x000fe200078ec0ff */
[----:B------:R-:W-:-:S03]  /*02d0*/  IMAD.IADD R10, R10, 0x1, R19 ;  /* 0x000000010a0a7824 */ /* 0x000fc600078e0213 */
[----:B------:R-:W-:Y:S01]  /*02e0*/  ISETP.NE.U32.AND P0, PT, R11, 0x1, PT ;  /* 0x000000010b00780c */ /* 0x000fe20003f05070 */
[----:B------:R-:W-:-:S03]  /*02f0*/  IMAD R11, R10, 0x5, RZ ;  /* 0x000000050a0b7824 */ /* 0x000fc600078e02ff */
[----:B------:R-:W-:Y:S01]  /*0300*/  R2P PR, R24, 0x7e ;  /* 0x0000007e18007804 */ /* 0x000fe20000000000 */
[----:B------:R-:W-:-:S08]  /*0310*/  IMAD.WIDE.U32 R10, R11, 0x4, R8 ;  /* 0x000000040b0a7825 */ /* 0x000fd000078e0008 */
[----:B------:R-:W2:Y:S04]  /*0320*/  @!P0 LDG.E R18, desc[UR4][R10.64] ;  /* 0x000000040a128981 */ /* 0x000ea8000c1e1900 */
[----:B------:R-:W3:Y:S04]  /*0330*/  @!P0 LDG.E R20, desc[UR4][R10.64+0x10] ;  /* 0x000010040a148981 */ /* 0x000ee8000c1e1900 */
[----:B------:R-:W4:Y:S04]  /*0340*/  @P1 LDG.E R22, desc[UR4][R10.64+0x14] ;  /* 0x000014040a161981 */ /* 0x000f28000c1e1900 */
[----:B------:R-:W4:Y:S04]  /*0350*/  @P2 LDG.E R26, desc[UR4][R10.64+0x28] ;  /* 0x000028040a1a2981 */ /* 0x000f28000c1e1900 */
[----:B------:R-:W4:Y:S04]  /*0360*/  @!P0 LDG.E R21, desc[UR4][R10.64+0x4] ;  /* 0x000004040a158981 */ /* 0x000f28000c1e1900 */
[----:B------:R-:W4:Y:S04]  /*0370*/  @!P0 LDG.E R23, desc[UR4][R10.64+0xc] ;  /* 0x00000c040a178981 */ /* 0x000f28000c1e1900 */
[----:B------:R-:W4:Y:S04]  /*0380*/  @P1 LDG.E R25, desc[UR4][R10.64+0x18] ;  /* 0x000018040a191981 */ /* 0x000f28000c1e1900 */
[----:B------:R-:W4:Y:S04]  /*0390*/  @P3 LDG.E R28, desc[UR4][R10.64+0x3c] ;  /* 0x00003c040a1c3981 */ /* 0x000f28000c1e1900 */
[----:B------:R-:W4:Y:S01]  /*03a0*/  @P6 LDG.E R27, desc[UR4][R10.64+0x7c] ;  /* 0x00007c040a1b6981 */ /* 0x000f22000c1e1900 */
[----:B--2---:R-:W-:-:S03]  /*03b0*/  @!P0 LOP3.LUT R15, R15, R18, RZ, 0x3c, !PT ;  /* 0x000000120f0f8212 */ /* 0x004fc600078e3cff */
[----:B------:R-:W2:Y:S01]  /*03c0*/  @!P0 LDG.E R18, desc[UR4][R10.64+0x8] ;  /* 0x000008040a128981 */ /* 0x000ea2000c1e1900 */
[----:B---3--:R-:W-:-:S03]  /*03d0*/  @!P0 LOP3.LUT R3, R3, R20, RZ, 0x3c, !PT ;  /* 0x0000001403038212 */ /* 0x008fc600078e3cff */
[----:B------:R-:W3:Y:S01]  /*03e0*/  @P1 LDG.E R20, desc[UR4][R10.64+0x24] ;  /* 0x000024040a141981 */ /* 0x000ee2000c1e1900 */
[----:B----4-:R-:W-:-:S03]  /*03f0*/  @P1 LOP3.LUT R15, R15, R22, RZ, 0x3c, !PT ;  /* 0x000000160f0f1212 */ /* 0x010fc600078e3cff */
[----:B------:R-:W4:Y:S01]  /*0400*/  @P2 LDG.E R22, desc[UR4][R10.64+0x38] ;  /* 0x000038040a162981 */ /* 0x000f22000c1e1900 */
[----:B------:R-:W-:-:S03]  /*0410*/  @P2 LOP3.LUT R15, R15, R26, RZ, 0x3c, !PT ;  /* 0x0000001a0f0f2212 */ /* 0x000fc600078e3cff */
[----:B------:R-:W4:Y:S01]  /*0420*/  @P4 LDG.E R26, desc[UR4][R10.64+0x50] ;  /* 0x000050040a1a4981 */ /* 0x000f22000c1e1900 */
[----:B------:R-:W-:-:S03]  /*0430*/  @!P0 LOP3.LUT R4, R4, R21, RZ, 0x3c, !PT ;  /* 0x0000001504048212 */ /* 0x000fc600078e3cff */
[----:B------:R-:W4:Y:S01]  /*0440*/  @P1 LDG.E R21, desc[UR4][R10.64+0x20] ;  /* 0x000020040a151981 */ /* 0x000f22000c1e1900 */
[----:B------:R-:W-:-:S03]  /*0450*/  @!P0 LOP3.LUT R2, R2, R23, RZ, 0x3c, !PT ;  /* 0x0000001702028212 */ /* 0x000fc600078e3cff */
[----:B------:R-:W4:Y:S01]  /*0460*/  @P2 LDG.E R23, desc[UR4][R10.64+0x2c] ;  /* 0x00002c040a172981 */ /* 0x000f22000c1e1900 */
[----:B------:R-:W-:-:S03]  /*0470*/  @P1 LOP3.LUT R4, R4, R25, RZ, 0x3c, !PT ;  /* 0x0000001904041212 */ /* 0x000fc600078e3cff */
[----:B------:R-:W4:Y:S01]  /*0480*/  @P2 LDG.E R25, desc[UR4][R10.64+0x34] ;  /* 0x000034040a192981 */ /* 0x000f22000c1e1900 */
[----:B--2---:R-:W-:-:S03]  /*0490*/  @!P0 LOP3.LUT R5, R5, R18, RZ, 0x3c, !PT ;  /* 0x0000001205058212 */ /* 0x004fc600078e3cff */
[----:B------:R-:W2:Y:S01]  /*04a0*/  @P1 LDG.E R18, desc[UR4][R10.64+0x1c] ;  /* 0x00001c040a121981 */ /* 0x000ea2000c1e1900 */
[----:B---3--:R-:W-:-:S03]  /*04b0*/  @P1 LOP3.LUT R3, R3, R20, RZ, 0x3c, !PT ;  /* 0x0000001403031212 */ /* 0x008fc600078e3cff */
[----:B------:R-:W3:Y:S01]  /*04c0*/  @P2 LDG.E R20, desc[UR4][R10.64+0x30] ;  /* 0x000030040a142981 */ /* 0x000ee2000c1e1900 */
[----:B----4-:R-:W-:-:S03]  /*04d0*/  @P2 LOP3.LUT R3, R3, R22, RZ, 0x3c, !PT ;  /* 0x0000001603032212 */ /* 0x010fc600078e3cff */
[----:B------:R-:W4:Y:S01]  /*04e0*/  @P3 LDG.E R22, desc[UR4][R10.64+0x4c] ;  /* 0x00004c040a163981 */ /* 0x000f22000c1e1900 */
[----:B------:R-:W-:-:S04]  /*04f0*/  @P3 LOP3.LUT R15, R15, R28, RZ, 0x3c, !PT ;  /* 0x0000001c0f0f3212 */ /* 0x000fc800078e3cff */
[----:B------:R-:W-:Y:S02]  /*0500*/  @P4 LOP3.LUT R15, R15, R26, RZ, 0x3c, !PT ;  /* 0x0000001a0f0f4212 */ /* 0x000fe400078e3cff */
[----:B------:R-:W-:Y:S01]  /*0510*/  @P1 LOP3.LUT R2, R2, R21, RZ, 0x3c, !PT ;  /* 0x0000001502021212 */ /* 0x000fe200078e3cff */
[----:B------:R-:W4:Y:S04]  /*0520*/  @P5 LDG.E R26, desc[UR4][R10.64+0x64] ;  /* 0x000064040a1a5981 */ /* 0x000f28000c1e1900 */
[----:B------:R-:W4:Y:S01]  /*0530*/  @P3 LDG.E R21, desc[UR4][R10.64+0x40] ;  /* 0x000040040a153981 */ /* 0x000f22000c1e1900 */
[----:B------:R-:W-:Y:S02]  /*0540*/  @P2 LOP3.LUT R4, R4, R23, RZ, 0x3c, !PT ;  /* 0x0000001704042212 */ /* 0x000fe400078e3cff */
[----:B------:R-:W-:Y:S01]  /*0550*/  @P2 LOP3.LUT R2, R2, R25, RZ, 0x3c, !PT ;  /* 0x0000001902022212 */ /* 0x000fe200078e3cff */
[----:B------:R-:W4:Y:S04]  /*0560*/  @P3 LDG.E R23, desc[UR4][R10.64+0x48] ;  /* 0x000048040a173981 */ /* 0x000f28000c1e1900 */
[----:B------:R-:W4:Y:S01]  /*0570*/  @P4 LDG.E R25, desc[UR4][R10.64+0x54] ;  /* 0x000054040a194981 */ /* 0x000f22000c1e1900 */
[----:B--2---:R-:W-:-:S03]  /*0580*/  @P1 LOP3.LUT R5, R5, R18, RZ, 0x3c, !PT ;  /* 0x0000001205051212 */ /* 0x004fc600078e3cff */
[----:B------:R-:W2:Y:S01]  /*0590*/  @P3 LDG.E R18, desc[UR4][R10.64+0x44] ;  /* 0x000044040a123981 */ /* 0x000ea2000c1e1900 */
[----:B---3--:R-:W-:-:S03]  /*05a0*/  @P2 LOP3.LUT R5, R5, R20, RZ, 0x3c, !PT ;  /* 0x0000001405052212 */ /* 0x008fc600078e3cff */
[----:B------:R-:W3:Y:S01]  /*05b0*/  @P4 LDG.E R20, desc[UR4][R10.64+0x58] ;  /* 0x000058040a144981 */ /* 0x000ee2000c1e1900 */
[----:B----4-:R-:W-:-:S03]  /*05c0*/  @P3 LOP3.LUT R3, R3, R22, RZ, 0x3c, !PT ;  /* 0x0000001603033212 */ /* 0x010fc600078e3cff */
[----:B------:R-:W4:Y:S01]  /*05d0*/  @P4 LDG.E R22, desc[UR4][R10.64+0x60] ;  /* 0x000060040a164981 */ /* 0x000f22000c1e1900 */
[----:B------:R-:W-:Y:S02]  /*05e0*/  LOP3.LUT P0, RZ, R24, 0x80, RZ, 0xc0, !PT ;  /* 0x0000008018ff7812 */ /* 0x000fe4000780c0ff */
[----:B------:R-:W-:Y:S02]  /*05f0*/  @P5 LOP3.LUT R15, R15, R26, RZ, 0x3c, !PT ;  /* 0x0000001a0f0f5212 */ /* 0x000fe400078e3cff */
[----:B------:R-:W4:Y:S01]  /*0600*/  @P6 LDG.E R26, desc[UR4][R10.64+0x78] ;  /* 0x000078040a1a6981 */ /* 0x000f22000c1e1900 */
[----:B------:R-:W-:-:S03]  /*0610*/  @P3 LOP3.LUT R4, R4, R21, RZ, 0x3c, !PT ;  /* 0x0000001504043212 */ /* 0x000fc600078e3cff */
[----:B------:R-:W4:Y:S01]  /*0620*/  @P4 LDG.E R21, desc[UR4][R10.64+0x5c] ;  /* 0x00005c040a154981 */ /* 0x000f22000c1e1900 */
[----:B------:R-:W-:-:S03]  /*0630*/  @P3 LOP3.LUT R2, R2, R23, RZ, 0x3c, !PT ;  /* 0x0000001702023212 */ /* 0x000fc600078e3cff */
[----:B------:R-:W4:Y:S01]  /*0640*/  @P5 LDG.E R23, desc[UR4][R10.64+0x68] ;  /* 0x000068040a175981 */ /* 0x000f22000c1e1900 */
[----:B------:R-:W-:-:S03]  /*0650*/  @P4 LOP3.LUT R4, R4, R25, RZ, 0x3c, !PT ;  /* 0x0000001904044212 */ /* 0x000fc600078e3cff */
[----:B------:R-:W4:Y:S01]  /*0660*/  @P5 LDG.E R25, desc[UR4][R10.64+0x70] ;  /* 0x000070040a195981 */ /* 0x000f22000c1e1900 */
[----:B--2---:R-:W-:-:S03]  /*0670*/  @P3 LOP3.LUT R5, R5, R18, RZ, 0x3c, !PT ;  /* 0x0000001205053212 */ /* 0x004fc600078e3cff */
[----:B------:R-:W2:Y:S01]  /*0680*/  @P5 LDG.E R18, desc[UR4][R10.64+0x6c] ;  /* 0x00006c040a125981 */ /* 0x000ea2000c1e1900 */
[----:B---3--:R-:W-:-:S03]  /*0690*/  @P4 LOP3.LUT R5, R5, R20, RZ, 0x3c, !PT ;  /* 0x0000001405054212 */ /* 0x008fc600078e3cff */
[----:B------:R-:W3:Y:S01]  /*06a0*/  @P5 LDG.E R20, desc[UR4][R10.64+0x74] ;  /* 0x000074040a145981 */ /* 0x000ee2000c1e1900 */
[----:B----4-:R-:W-:-:S03]  /*06b0*/  @P4 LOP3.LUT R3, R3, R22, RZ, 0x3c, !PT ;  /* 0x0000001603034212 */ /* 0x010fc600078e3cff */
[----:B------:R-:W4:Y:S01]  /*06c0*/  @P0 LDG.E R22, desc[UR4][R10.64+0x8c] ;  /* 0x00008c040a160981 */ /* 0x000f22000c1e1900 */
[----:B------:R-:W-:-:S03]  /*06d0*/  @P6 LOP3.LUT R15, R15, R26, RZ, 0x3c, !PT ;  /* 0x0000001a0f0f6212 */ /* 0x000fc600078e3cff */
        /* <DEDUP_REMOVED lines=13> */
[----:B------:R-:W-:Y:S02]  /*07b0*/  @P6 LOP3.LUT R4, R4, R27, RZ, 0x3c, !PT ;  /* 0x0000001b04046212 */ /* 0x000fe400078e3cff */
[----:B------:R-:W-:Y:S02]  /*07c0*/  @P6 LOP3.LUT R2, R2, R21, RZ, 0x3c, !PT ;  /* 0x0000001502026212 */ /* 0x000fe400078e3cff */
[----:B------:R-:W-:Y:S02]  /*07d0*/  @P0 LOP3.LUT R4, R4, R23, RZ, 0x3c, !PT ;  /* 0x0000001704040212 */ /* 0x000fe400078e3cff */
[----:B------:R-:W-:Y:S02]  /*07e0*/  @P0 LOP3.LUT R2, R2, R25, RZ, 0x3c, !PT ;  /* 0x0000001902020212 */ /* 0x000fe400078e3cff */
[----:B--2---:R-:W-:Y:S02]  /*07f0*/  @P6 LOP3.LUT R5, R5, R18, RZ, 0x3c, !PT ;  /* 0x0000001205056212 */ /* 0x004fe400078e3cff */
[----:B---3--:R-:W-:-:S02]  /*0800*/  @P6 LOP3.LUT R3, R3, R20, RZ, 0x3c, !PT ;  /* 0x0000001403036212 */ /* 0x008fc400078e3cff */
[----:B----4-:R-:W-:Y:S02]  /*0810*/  @P0 LOP3.LUT R5, R5, R22, RZ, 0x3c, !PT ;  /* 0x0000001605050212 */ /* 0x010fe400078e3cff */
[----:B------:R-:W-:Y:S02]  /*0820*/  @P0 LOP3.LUT R3, R3, R26, RZ, 0x3c, !PT ;  /* 0x0000001a03030212 */ /* 0x000fe400078e3cff */
[----:B------:R-:W-:-:S13]  /*0830*/  R2P PR, R24.B1, 0x7f ;  /* 0x0000007f18007804 */ /* 0x000fda0000001000 */
[----:B------:R-:W2:Y:S04]  /*0840*/  @P0 LDG.E R18, desc[UR4][R10.64+0xa0] ;  /* 0x0000a0040a120981 */ /* 0x000ea8000c1e1900 */
[----:B------:R-:W3:Y:S04]  /*0850*/  @P1 LDG.E R22, desc[UR4][R10.64+0xb4] ;  /* 0x0000b4040a161981 */ /* 0x000ee8000c1e1900 */
[----:B------:R-:W4:Y:S04]  /*0860*/  @P2 LDG.E R26, desc[UR4][R10.64+0xc8] ;  /* 0x0000c8040a1a2981 */ /* 0x000f28000c1e1900 */
[----:B------:R-:W4:Y:S04]  /*0870*/  @P3 LDG.E R28, desc[UR4][R10.64+0xdc] ;  /* 0x0000dc040a1c3981 */ /* 0x000f28000c1e1900 */
[----:B------:R-:W4:Y:S04]  /*0880*/  @P0 LDG.E R23, desc[UR4][R10.64+0xa4] ;  /* 0x0000a4040a170981 */ /* 0x000f28000c1e1900 */
[----:B------:R-:W4:Y:S04]  /*0890*/  @P0 LDG.E R20, desc[UR4][R10.64+0xa8] ;  /* 0x0000a8040a140981 */ /* 0x000f28000c1e1900 */
[----:B------:R-:W4:Y:S04]  /*08a0*/  @P4 LDG.E R25, desc[UR4][R10.64+0xf0] ;  /* 0x0000f0040a194981 */ /* 0x000f28000c1e1900 */
        /* <DEDUP_REMOVED lines=21> */
[----:B------:R-:W-:Y:S02]  /*0a00*/  LOP3.LUT P0, RZ, R24, 0x8000, RZ, 0xc0, !PT ;  /* 0x0000800018ff7812 */ /* 0x000fe4000780c0ff */
[----:B----4-:R-:W-:Y:S01]  /*0a10*/  @P5 LOP3.LUT R15, R15, R26, RZ, 0x3c, !PT ;  /* 0x0000001a0f0f5212 */ /* 0x010fe200078e3cff */
[----:B------:R-:W4:Y:S04]  /*0a20*/  @P3 LDG.E R24, desc[UR4][R10.64+0xe4] ;  /* 0x0000e4040a183981 */ /* 0x000f28000c1e1900 */
[----:B------:R-:W2:Y:S01]  /*0a30*/  @P6 LDG.E R26, desc[UR4][R10.64+0x118] ;  /* 0x000118040a1a6981 */ /* 0x000ea2000c1e1900 */
        /* <DEDUP_REMOVED lines=8> */
[----:B---3--:R-:W-:-:S03]  /*0ac0*/  @P2 LOP3.LUT R3, R3, R22, RZ, 0x3c, !PT ;  /* 0x0000001603032212 */ /* 0x008fc600078e3cff */
[----:B------:R-:W3:Y:S01]  /*0ad0*/  @P4 LDG.E R22, desc[UR4][R10.64+0x100] ;  /* 0x000100040a164981 */ /* 0x000ee2000c1e1900 */
[----:B--2---:R-:W-:-:S03]  /*0ae0*/  @P6 LOP3.LUT R15, R15, R26, RZ, 0x3c, !PT ;  /* 0x0000001a0f0f6212 */ /* 0x004fc600078e3cff */
[----:B------:R-:W2:Y:S01]  /*0af0*/  @P0 LDG.E R26, desc[UR4][R10.64+0x12c] ;  /* 0x00012c040a1a0981 */ /* 0x000ea2000c1e1900 */
[----:B----4-:R-:W-:-:S03]  /*0b00*/  @P2 LOP3.LUT R2, R2, R23, RZ, 0x3c, !PT ;  /* 0x0000001702022212 */ /* 0x010fc600078e3cff */
[----:B------:R-:W4:Y:S01]  /*0b10*/  @P4 LDG.E R23, desc[UR4][R10.64+0xfc] ;  /* 0x0000fc040a174981 */ /* 0x000f22000c1e1900 */
[----:B------:R-:W-:-:S03]  /*0b20*/  @P2 LOP3.LUT R5, R5, R20, RZ, 0x3c, !PT ;  /* 0x0000001405052212 */ /* 0x000fc600078e3cff */
[----:B------:R-:W4:Y:S01]  /*0b30*/  @P4 LDG.E R20, desc[UR4][R10.64+0xf8] ;  /* 0x0000f8040a144981 */ /* 0x000f22000c1e1900 */
[----:B------:R-:W-:Y:S02]  /*0b40*/  @P3 LOP3.LUT R2, R2, R27, RZ, 0x3c, !PT ;  /* 0x0000001b02023212 */ /* 0x000fe400078e3cff */
[----:B------:R-:W-:Y:S01]  /*0b50*/  @P3 LOP3.LUT R4, R4, R25, RZ, 0x3c, !PT ;  /* 0x0000001904043212 */ /* 0x000fe200078e3cff */
[----:B------:R-:W4:Y:S01]  /*0b60*/  @P5 LDG.E R27, desc[UR4][R10.64+0x110] ;  /* 0x000110040a1b5981 */ /* 0x000f22000c1e1900 */
[----:B------:R-:W-:-:S03]  /*0b70*/  @P3 LOP3.LUT R5, R5, R24, RZ, 0x3c, !PT ;  /* 0x0000001805053212 */ /* 0x000fc600078e3cff */
[----:B------:R-:W4:Y:S04]  /*0b80*/  @P5 LDG.E R25, desc[UR4][R10.64+0x108] ;  /* 0x000108040a195981 */ /* 0x000f28000c1e1900 */
        /* <DEDUP_REMOVED lines=19> */
[----:B------:R-:W-:-:S05]  /*0cc0*/  VIADD R19, R19, 0x10 ;  /* 0x0000001013137836 */ /* 0x000fca0000000000 */
[----:B------:R-:W-:Y:S02]  /*0cd0*/  ISETP.NE.AND P1, PT, R19, 0x20, PT ;  /* 0x000000201300780c */ /* 0x000fe40003f25270 */
[----:B------:R-:W-:Y:S02]  /*0ce0*/  @P5 LOP3.LUT R3, R3, R18, RZ, 0x3c, !PT ;  /* 0x0000001203035212 */ /* 0x000fe400078e3cff */
[----:B------:R-:W-:Y:S02]  /*0cf0*/  @P6 LOP3.LUT R4, R4, R21, RZ, 0x3c, !PT ;  /* 0x0000001504046212 */ /* 0x000fe400078e3cff */
[----:B---3--:R-:W-:-:S04]  /*0d00*/  @P6 LOP3.LUT R3, R3, R22, RZ, 0x3c, !PT ;  /* 0x0000001603036212 */ /* 0x008fc800078e3cff */
[----:B--2---:R-:W-:Y:S02]  /*0d10*/  @P0 LOP3.LUT R3, R3, R26, RZ, 0x3c, !PT ;  /* 0x0000001a03030212 */ /* 0x004fe400078e3cff */
[----:B----4-:R-:W-:Y:S02]  /*0d20*/  @P6 LOP3.LUT R2, R2, R23, RZ, 0x3c, !PT ;  /* 0x0000001702026212 */ /* 0x010fe400078e3cff */
[----:B------:R-:W-:Y:S02]  /*0d30*/  @P6 LOP3.LUT R5, R5, R20, RZ, 0x3c, !PT ;  /* 0x0000001405056212 */ /* 0x000fe400078e3cff */
[----:B------:R-:W-:Y:S02]  /*0d40*/  @P0 LOP3.LUT R2, R2, R27, RZ, 0x3c, !PT ;  /* 0x0000001b02020212 */ /* 0x000fe400078e3cff */
[----:B------:R-:W-:Y:S02]  /*0d50*/  @P0 LOP3.LUT R4, R4, R25, RZ, 0x3c, !PT ;  /* 0x0000001904040212 */ /* 0x000fe400078e3cff */
[----:B------:R-:W-:Y:S01]  /*0d60*/  @P0 LOP3.LUT R5, R5, R24, RZ, 0x3c, !PT ;  /* 0x0000001805050212 */ /* 0x000fe200078e3cff */
[----:B------:R-:W-:Y:S06]  /*0d70*/  @P1 BRA `(.L_x_69) ;  /* 0xfffffff400481947 */ /* 0x000fec000383ffff */
[----:B------:R-:W-:-:S05]  /*0d80*/  VIADD R17, R17, 0x1 ;  /* 0x0000000111117836 */ /* 0x000fca0000000000 */
[----:B------:R-:W-:-:S13]  /*0d90*/  ISETP.NE.AND P0, PT, R17, 0x5, PT ;  /* 0x000000051100780c */ /* 0x000fda0003f05270 */
[----:B------:R-:W-:Y:S05]  /*0da0*/  @P0 BRA `(.L_x_70) ;  /* 0xfffffff400300947 */ /* 0x000fea000383ffff */
[----:B------:R1:W-:Y:S01]  /*0db0*/  STG.E.64 desc[UR4][R6.64+0x8], R4 ;  /* 0x0000080406007986 */ /* 0x0003e2000c101b04 */
[----:B------:R-:W-:Y:S01]  /*0dc0*/  VIADD R14, R14, 0x1 ;  /* 0x000000010e0e7836 */ /* 0x000fe20000000000 */
[----:B------:R-:W-:Y:S02]  /*0dd0*/  LOP3.LUT R11, R13, 0x3, RZ, 0xc0, !PT ;  /* 0x000000030d0b7812 */ /* 0x000fe400078ec0ff */
[----:B------:R1:W-:Y:S02]  /*0de0*/  STG.E.64 desc[UR4][R6.64+0x10], R2 ;  /* 0x0000100206007986 */ /* 0x0003e4000c101b04 */
[----:B------:R-:W-:Y:S02]  /*0df0*/  ISETP.GE.U32.AND P0, PT, R14, R11, PT ;  /* 0x0000000b0e00720c */ /* 0x000fe40003f06070 */
[----:B------:R1:W-:Y:S11]  /*0e00*/  STG.E desc[UR4][R6.64+0x4], R15 ;  /* 0x0000040f06007986 */ /* 0x0003f6000c101904 */
[----:B------:R-:W-:Y:S05]  /*0e10*/  @!P0 BRA `(.L_x_71) ;  /* 0xfffffff400048947 */ /* 0x000fea000383ffff */
.L_x_68:
[----:B------:R-:W-:Y:S05]  /*0e20*/  BSYNC.RECONVERGENT B1 ;  /* 0x0000000000017941 */ /* 0x000fea0003800200 */
.L_x_67:
[C---:B------:R-:W-:Y:S01]  /*0e30*/  ISETP.GT.U32.AND P0, PT, R13.reuse, 0x3, PT ;  /* 0x000000030d00780c */ /* 0x040fe20003f04070 */
[----:B------:R-:W-:Y:S01]  /*0e40*/  VIADD R12, R12, 0x1 ;  /* 0x000000010c0c7836 */ /* 0x000fe20000000000 */
[--C-:B------:R-:W-:Y:S02]  /*0e50*/  SHF.R.U64 R13, R13, 0x2, R0.reuse ;  /* 0x000000020d0d7819 */ /* 0x100fe40000001200 */
[----:B------:R-:W-:Y:S02]  /*0e60*/  ISETP.GT.U32.AND.EX P0, PT, R0, RZ, PT, P0 ;  /* 0x000000ff0000720c */ /* 0x000fe40003f04100 */
[----:B------:R-:W-:-:S11]  /*0e70*/  SHF.R.U32.HI R0, RZ, 0x2, R0 ;  /* 0x00000002ff007819 */ /* 0x000fd60000011600 */
[----:B------:R-:W-:Y:S05]  /*0e80*/  @P0 BRA `(.L_x_72) ;  /* 0xfffffff000c80947 */ /* 0x000fea000383ffff */
.L_x_66:
[----:B------:R-:W-:Y:S05]  /*0e90*/  BSYNC.RECONVERGENT B0 ;  /* 0x0000000000007941 */ /* 0x000fea0003800200 */
.L_x_65:
[----:B------:R-:W-:Y:S04]  /*0ea0*/  STG.E.64 desc[UR4][R6.64+0x18], RZ ;  /* 0x000018ff06007986 */ /* 0x000fe8000c101b04 */
[----:B------:R-:W-:Y:S04]  /*0eb0*/  STG.E desc[UR4][R6.64+0x20], RZ ;  /* 0x000020ff06007986 */ /* 0x000fe8000c101904 */
[----:B------:R-:W-:Y:S01]  /*0ec0*/  STG.E.64 desc[UR4][R6.64+0x28], RZ ;  /* 0x000028ff06007986 */ /* 0x000fe2000c101b04 */
[----:B------:R-:W-:Y:S05]  /*0ed0*/  EXIT ;  /* 0x000000000000794d */ /* 0x000fea0003800000 */
.L_x_73:
        /* <DEDUP_REMOVED lines=10> */
.L_x_78:


//--------------------- .nv.global.init           --------------------------
	.section	.nv.global.init,"aw",@progbits
	.align	4
.nv.global.init:
	.type		mrg32k3aM1SubSeq,@object
	.size		mrg32k3aM1SubSeq,(mrg32k3aM2SubSeq - mrg32k3aM1SubSeq)
mrg32k3aM1SubSeq:
        /*0000*/ 	.byte	0x0b, 0xcc, 0xee, 0x04, 0x73, 0x29, 0x8b, 0x6f, 0xf6, 0x53, 0x03, 0xf6, 0x23, 0xf6, 0xea, 0xda
        /* <DEDUP_REMOVED lines=125> */
	.type		mrg32k3aM2SubSeq,@object
	.size		mrg32k3aM2SubSeq,(mrg32k3aM1 - mrg32k3aM2SubSeq)
mrg32k3aM2SubSeq:
        /* <DEDUP_REMOVED lines=126> */
	.type		mrg32k3aM1,@object
	.size		mrg32k3aM1,(mrg32k3aM1Seq - mrg32k3aM1)
mrg32k3aM1:
        /* <DEDUP_REMOVED lines=144> */
	.type		mrg32k3aM1Seq,@object
	.size		mrg32k3aM1Seq,(mrg32k3aM2 - mrg32k3aM1Seq)
mrg32k3aM1Seq:
        /* <DEDUP_REMOVED lines=144> */
	.type		mrg32k3aM2,@object
	.size		mrg32k3aM2,(mrg32k3aM2Seq - mrg32k3aM2)
mrg32k3aM2:
        /* <DEDUP_REMOVED lines=144> */
	.type		mrg32k3aM2Seq,@object
	.size		mrg32k3aM2Seq,(precalc_xorwow_matrix - mrg32k3aM2Seq)
mrg32k3aM2Seq:
        /* <DEDUP_REMOVED lines=144> */
	.type		precalc_xorwow_matrix,@object
	.size		precalc_xorwow_matrix,(precalc_xorwow_offset_matrix - precalc_xorwow_matrix)
precalc_xorwow_matrix:
        /* <DEDUP_REMOVED lines=6400> */
	.type		precalc_xorwow_offset_matrix,@object
	.size		precalc_xorwow_offset_matrix,(.L_1 - precalc_xorwow_offset_matrix)
precalc_xorwow_offset_matrix:
        /* <DEDUP_REMOVED lines=6400> */
.L_1:


//--------------------- .nv.shared.reserved.0     --------------------------
	.section	.nv.shared.reserved.0,"aw",@nobits
	.weak		__nv_reservedSMEM_offset_0_alias
	.size		__nv_reservedSMEM_offset_0_alias, 0, 64
	.other		__nv_reservedSMEM_offset_0_alias,@"STO_CUDA_RESERVED_SHARED STV_DEFAULT"
__nv_reservedSMEM_offset_0_alias:
	.zero		0
	.zero		64


//--------------------- .nv.shared._Z20boltzmannExplorationPfPiiifP17curandStateXORWOW --------------------------
	.section	.nv.shared._Z20boltzmannExplorationPfPiiifP17curandStateXORWOW,"aw",@nobits
	.sectionflags	@""
	.align	4
.nv.shared._Z20boltzmannExplorationPfPiiifP17curandStateXORWOW:
	.zero		1040


//--------------------- .nv.constant0._Z15qLearningUpdatePfPiS_S0_iiff --------------------------
	.section	.nv.constant0._Z15qLearningUpdatePfPiS_S0_iiff,"a",@progbits
	.sectionflags	@""
	.align	4
.nv.constant0._Z15qLearningUpdatePfPiS_S0_iiff:
	.zero		944


//--------------------- .nv.constant0._Z13epsilonGreedyPfPiiifP17curandStateXORWOW --------------------------
	.section	.nv.constant0._Z13epsilonGreedyPfPiiifP17curandStateXORWOW,"a",@progbits
	.sectionflags	@""
	.align	4
.nv.constant0._Z13epsilonGreedyPfPiiifP17curandStateXORWOW:
	.zero		936


//--------------------- .nv.constant0._Z20boltzmannExplorationPfPiiifP17curandStateXORWOW --------------------------
	.section	.nv.constant0._Z20boltzmannExplorationPfPiiifP17curandStateXORWOW,"a",@progbits
	.sectionflags	@""
	.align	4
.nv.constant0._Z20boltzmannExplorationPfPiiifP17curandStateXORWOW:
	.zero		936


//--------------------- .nv.constant0._Z10initCurandP17curandStateXORWOWm --------------------------
	.section	.nv.constant0._Z10initCurandP17curandStateXORWOWm,"a",@progbits
	.sectionflags	@""
	.align	4
.nv.constant0._Z10initCurandP17curandStateXORWOWm:
	.zero		912


//--------------------- SYMBOLS --------------------------

	.type		.nv.reservedSmem.offset0,@object
	.size		.nv.reservedSmem.offset0,0x4
	.type		.nv.reservedSmem.cap,@object
	.size		.nv.reservedSmem.cap,0x4
